# CuTe-DSL kernel — source=cudnn_frontend_dsl family=grouped_gemm_swiglu
# config = {"ab_dtype": "Float4E2M1FN", "sf_vec": 16, "d_dtype": "Float8E4M3FN", "vector_f32": true, "mma_mn": [256, 128], "cluster_mn": [2, 1]}


// ===== COMPILED SASS (sm_100a) =====

	.target	sm_100a

	.elftype	@"ET_EXEC"


//--------------------- .note.nv.tkinfo           --------------------------
	.section	.note.nv.tkinfo,"",@"SHT_NOTE"
	.sectionflags	@"SHF_NOTE_NV_TKINFO"
	.tkinfo
        /*0018*/ 	.word	0x00000081
        /*0030*/ 	.string	""
        /*0030*/ 	.string	"ptxas"
        /*0030*/ 	.string	"Cuda compilation tools, release 12.9, V12.9.83"
        /*0030*/ 	.string	"Build system must define TOOLS_VERSION_EXTENDED"
        /*0030*/ 	.string	"-O 3 -arch sm_100a "



//--------------------- .note.nv.cuver            --------------------------
	.section	.note.nv.cuver,"",@"SHT_NOTE"
	.sectionflags	@"SHF_NOTE_NV_CUVER"
        /*0018*/ 	.short	0x0001
        /*001a*/ 	.short	0x0064
        /*001c*/ 	.short	0x0001
        /*001e*/ 	.short	0x0000
        /*0020*/ 	.short	0x0001
        /*0022*/ 	.short	0x0000


//--------------------- .nv.info                  --------------------------
	.section	.nv.info,"",@"SHT_CUDA_INFO"
	.align	4


	//----- nvinfo : EIATTR_REGCOUNT
	.align		4
        /*0000*/ 	.byte	0x04, 0x2f
        /*0002*/ 	.short	(.L_6 - .L_5)
	.align		4
.L_5:
        /*0004*/ 	.word	index@(kernel_cutlass_kernel_cudnngrouped_gemmgrouped_gemm_swiglugrouped_gemm_swiglu_quantBlockScaledContiguousGroupedGemmKernel_object_at__TiledMMA_ThrLayoutVMNK21111000_PermutationMNK____MMAAt_0)
        /*0008*/ 	.word	0x00000085


	//----- nvinfo : EIATTR_FRAME_SIZE
	.align		4
.L_6:
        /*000c*/ 	.byte	0x04, 0x11
        /*000e*/ 	.short	(.L_8 - .L_7)
	.align		4
.L_7:
        /*0010*/ 	.word	index@($__internal_2_$__cuda_sm10x_tcgen05_guardrail_trap_unallocated_columns_being_dealloced)
        /*0014*/ 	.word	0x00000000


	//----- nvinfo : EIATTR_FRAME_SIZE
	.align		4
.L_8:
        /*0018*/ 	.byte	0x04, 0x11
        /*001a*/ 	.short	(.L_10 - .L_9)
	.align		4
.L_9:
        /*001c*/ 	.word	index@($__internal_1_$__cuda_sm10x_tcgen05_guardrail_trap_phase_invalid_during_alloc)
        /*0020*/ 	.word	0x00000000


	//----- nvinfo : EIATTR_FRAME_SIZE
	.align		4
.L_10:
        /*0024*/ 	.byte	0x04, 0x11
        /*0026*/ 	.short	(.L_12 - .L_11)
	.align		4
.L_11:
        /*0028*/ 	.word	index@($__internal_0_$__cuda_sm10x_tcgen05_guardrail_trap_col_being_dealloced_not_returned_by_alloc)
        /*002c*/ 	.word	0x00000000


	//----- nvinfo : EIATTR_FRAME_SIZE
	.align		4
.L_12:
        /*0030*/ 	.byte	0x04, 0x11
        /*0032*/ 	.short	(.L_14 - .L_13)
	.align		4
.L_13:
        /*0034*/ 	.word	index@(kernel_cutlass_kernel_cudnngrouped_gemmgrouped_gemm_swiglugrouped_gemm_swiglu_quantBlockScaledContiguousGroupedGemmKernel_object_at__TiledMMA_ThrLayoutVMNK21111000_PermutationMNK____MMAAt_0)
        /*0038*/ 	.word	0x00000000


	//----- nvinfo : EIATTR_MIN_STACK_SIZE
	.align		4
.L_14:
        /*003c*/ 	.byte	0x04, 0x12
        /*003e*/ 	.short	(.L_16 - .L_15)
	.align		4
.L_15:
        /*0040*/ 	.word	index@(kernel_cutlass_kernel_cudnngrouped_gemmgrouped_gemm_swiglugrouped_gemm_swiglu_quantBlockScaledContiguousGroupedGemmKernel_object_at__TiledMMA_ThrLayoutVMNK21111000_PermutationMNK____MMAAt_0)
        /*0044*/ 	.word	0x00000000
.L_16:


//--------------------- .nv.info.kernel_cutlass_kernel_cudnngrouped_gemmgrouped_gemm_swiglugrouped_gemm_swiglu_quantBlockScaledContiguousGroupedGemmKernel_object_at__TiledMMA_ThrLayoutVMNK21111000_PermutationMNK____MMAAt_0 --------------------------
	.section	.nv.info.kernel_cutlass_kernel_cudnngrouped_gemmgrouped_gemm_swiglugrouped_gemm_swiglu_quantBlockScaledContiguousGroupedGemmKernel_object_at__TiledMMA_ThrLayoutVMNK21111000_PermutationMNK____MMAAt_0,"",@"SHT_CUDA_INFO"
	.sectionflags	@""
	.align	4


	//----- nvinfo : EIATTR_CUDA_API_VERSION
	.align		4
        /*0000*/ 	.byte	0x04, 0x37
        /*0002*/ 	.short	(.L_18 - .L_17)
.L_17:
        /*0004*/ 	.word	0x00000081


	//----- nvinfo : EIATTR_KPARAM_INFO
	.align		4
.L_18:
        /*0008*/ 	.byte	0x04, 0x17
        /*000a*/ 	.short	(.L_20 - .L_19)
.L_19:
        /*000c*/ 	.word	0x00000000
        /*0010*/ 	.short	0x000f
        /*0012*/ 	.short	0x03f8
        /*0014*/ 	.byte	0x00, 0xf0, 0x31, 0x00


	//----- nvinfo : EIATTR_KPARAM_INFO
	.align		4
.L_20:
        /*0018*/ 	.byte	0x04, 0x17
        /*001a*/ 	.short	(.L_22 - .L_21)
.L_21:
        /*001c*/ 	.word	0x00000000
        /*0020*/ 	.short	0x000e
        /*0022*/ 	.short	0x03ec
        /*0024*/ 	.byte	0x00, 0xf0, 0x31, 0x00


	//----- nvinfo : EIATTR_KPARAM_INFO
	.align		4
.L_22:
        /*0028*/ 	.byte	0x04, 0x17
        /*002a*/ 	.short	(.L_24 - .L_23)
.L_23:
        /*002c*/ 	.word	0x00000000
        /*0030*/ 	.short	0x000d
        /*0032*/ 	.short	0x03e0
        /*0034*/ 	.byte	0x00, 0xf0, 0x31, 0x00


	//----- nvinfo : EIATTR_KPARAM_INFO
	.align		4
.L_24:
        /*0038*/ 	.byte	0x04, 0x17
        /*003a*/ 	.short	(.L_26 - .L_25)
.L_25:
        /*003c*/ 	.word	0x00000000
        /*0040*/ 	.short	0x000c
        /*0042*/ 	.short	0x03d8
        /*0044*/ 	.byte	0x00, 0xf0, 0x21, 0x00


	//----- nvinfo : EIATTR_KPARAM_INFO
	.align		4
.L_26:
        /*0048*/ 	.byte	0x04, 0x17
        /*004a*/ 	.short	(.L_28 - .L_27)
.L_27:
        /*004c*/ 	.word	0x00000000
        /*0050*/ 	.short	0x000b
        /*0052*/ 	.short	0x03d0
        /*0054*/ 	.byte	0x00, 0xf0, 0x21, 0x00


	//----- nvinfo : EIATTR_KPARAM_INFO
	.align		4
.L_28:
        /*0058*/ 	.byte	0x04, 0x17
        /*005a*/ 	.short	(.L_30 - .L_29)
.L_29:
        /*005c*/ 	.word	0x00000000
        /*0060*/ 	.short	0x000a
        /*0062*/ 	.short	0x03c8
        /*0064*/ 	.byte	0x00, 0xf0, 0x21, 0x00


	//----- nvinfo : EIATTR_KPARAM_INFO
	.align		4
.L_30:
        /*0068*/ 	.byte	0x04, 0x17
        /*006a*/ 	.short	(.L_32 - .L_31)
.L_31:
        /*006c*/ 	.word	0x00000000
        /*0070*/ 	.short	0x0009
        /*0072*/ 	.short	0x03c0
        /*0074*/ 	.byte	0x00, 0xf0, 0x21, 0x00


	//----- nvinfo : EIATTR_KPARAM_INFO
	.align		4
.L_32:
        /*0078*/ 	.byte	0x04, 0x17
        /*007a*/ 	.short	(.L_34 - .L_33)
.L_33:
        /*007c*/ 	.word	0x00000000
        /*0080*/ 	.short	0x0008
        /*0082*/ 	.short	0x0340
        /*0084*/ 	.byte	0x00, 0xf0, 0x01, 0x02


	//----- nvinfo : EIATTR_KPARAM_INFO
	.align		4
.L_34:
        /*0088*/ 	.byte	0x04, 0x17
        /*008a*/ 	.short	(.L_36 - .L_35)
.L_35:
        /*008c*/ 	.word	0x00000000
        /*0090*/ 	.short	0x0007
        /*0092*/ 	.short	0x02c0
        /*0094*/ 	.byte	0x00, 0xf0, 0x01, 0x02


	//----- nvinfo : EIATTR_KPARAM_INFO
	.align		4
.L_36:
        /*0098*/ 	.byte	0x04, 0x17
        /*009a*/ 	.short	(.L_38 - .L_37)
.L_37:
        /*009c*/ 	.word	0x00000000
        /*00a0*/ 	.short	0x0006
        /*00a2*/ 	.short	0x0240
        /*00a4*/ 	.byte	0x00, 0xf0, 0x01, 0x02


	//----- nvinfo : EIATTR_KPARAM_INFO
	.align		4
.L_38:
        /*00a8*/ 	.byte	0x04, 0x17
        /*00aa*/ 	.short	(.L_40 - .L_39)
.L_39:
        /*00ac*/ 	.word	0x00000000
        /*00b0*/ 	.short	0x0005
        /*00b2*/ 	.short	0x01c0
        /*00b4*/ 	.byte	0x00, 0xf0, 0x01, 0x02


	//----- nvinfo : EIATTR_KPARAM_INFO
	.align		4
.L_40:
        /*00b8*/ 	.byte	0x04, 0x17
        /*00ba*/ 	.short	(.L_42 - .L_41)
.L_41:
        /*00bc*/ 	.word	0x00000000
        /*00c0*/ 	.short	0x0004
        /*00c2*/ 	.short	0x0140
        /*00c4*/ 	.byte	0x00, 0xf0, 0x01, 0x02


	//----- nvinfo : EIATTR_KPARAM_INFO
	.align		4
.L_42:
        /*00c8*/ 	.byte	0x04, 0x17
        /*00ca*/ 	.short	(.L_44 - .L_43)
.L_43:
        /*00cc*/ 	.word	0x00000000
        /*00d0*/ 	.short	0x0003
        /*00d2*/ 	.short	0x00c0
        /*00d4*/ 	.byte	0x00, 0xf0, 0x01, 0x02


	//----- nvinfo : EIATTR_KPARAM_INFO
	.align		4
.L_44:
        /*00d8*/ 	.byte	0x04, 0x17
        /*00da*/ 	.short	(.L_46 - .L_45)
.L_45:
        /*00dc*/ 	.word	0x00000000
        /*00e0*/ 	.short	0x0002
        /*00e2*/ 	.short	0x0040
        /*00e4*/ 	.byte	0x00, 0xf0, 0x01, 0x02


	//----- nvinfo : EIATTR_KPARAM_INFO
	.align		4
.L_46:
        /*00e8*/ 	.byte	0x04, 0x17
        /*00ea*/ 	.short	(.L_48 - .L_47)
.L_47:
        /*00ec*/ 	.word	0x00000000
        /*00f0*/ 	.short	0x0001
        /*00f2*/ 	.short	0x000c
        /*00f4*/ 	.byte	0x00, 0xf0, 0x31, 0x00


	//----- nvinfo : EIATTR_KPARAM_INFO
	.align		4
.L_48:
        /*00f8*/ 	.byte	0x04, 0x17
        /*00fa*/ 	.short	(.L_50 - .L_49)
.L_49:
        /*00fc*/ 	.word	0x00000000
        /*0100*/ 	.short	0x0000
        /*0102*/ 	.short	0x0000
        /*0104*/ 	.byte	0x00, 0xf0, 0x31, 0x00


	//----- nvinfo : EIATTR_AT_ENTRY_FRAGMENTS
	.align		4
.L_50:
        /*0108*/ 	.byte	0x04, 0x4f
        /*010a*/ 	.short	(.L_52 - .L_51)


	//   ....[0]....
.L_51:
        /*010c*/ 	.word	0x00000004


	//   ....[1]....
        /*0110*/ 	.word	0x00000005


	//----- nvinfo : EIATTR_RESERVED_SMEM_USED
	.align		4
.L_52:
        /*0114*/ 	.byte	0x01, 0x41
	.zero		2


	//----- nvinfo : EIATTR_SPARSE_MMA_MASK
	.align		4
        /*0118*/ 	.byte	0x03, 0x50
        /*011a*/ 	.short	0x0000


	//----- nvinfo : EIATTR_TCGEN05_2CTA_USED
	.align		4
        /*011c*/ 	.byte	0x01, 0x52
	.zero		2


	//----- nvinfo : EIATTR_MAXREG_COUNT
	.align		4
        /*0120*/ 	.byte	0x03, 0x1b
        /*0122*/ 	.short	0x00ff


	//----- nvinfo : EIATTR_NUM_BARRIERS
	.align		4
        /*0124*/ 	.byte	0x02, 0x4c
        /*0126*/ 	.byte	0x05
	.zero		1


	//----- nvinfo : EIATTR_INT_WARP_WIDE_INSTR_OFFSETS
	.align		4
        /*0128*/ 	.byte	0x04, 0x31
        /*012a*/ 	.short	(.L_54 - .L_53)


	//   ....[0]....
.L_53:
        /*012c*/ 	.word	0x00005530


	//   ....[1]....
        /*0130*/ 	.word	0x000055b0


	//   ....[2]....
        /*0134*/ 	.word	0x000055d0


	//----- nvinfo : EIATTR_COOP_GROUP_MASK_REGIDS
	.align		4
.L_54:
        /*0138*/ 	.byte	0x04, 0x29
        /*013a*/ 	.short	(.L_56 - .L_55)


	//   ....[0]....
.L_55:
        /*013c*/ 	.word	0xffffffff


	//   ....[1]....
        /*0140*/ 	.word	0xffffffff


	//   ....[2]....
        /*0144*/ 	.word	0xffffffff


	//   ....[3]....
        /*0148*/ 	.word	0xffffffff


	//   ....[4]....
        /*014c*/ 	.word	0xffffffff


	//   ....[5]....
        /*0150*/ 	.word	0xffffffff


	//   ....[6]....
        /*0154*/ 	.word	0xffffffff


	//   ....[7]....
        /*0158*/ 	.word	0xffffffff


	//   ....[8]....
        /*015c*/ 	.word	0xffffffff


	//   ....[9]....
        /*0160*/ 	.word	0xffffffff


	//   ....[10]....
        /*0164*/ 	.word	0xffffffff


	//   ....[11]....
        /*0168*/ 	.word	0xffffffff


	//----- nvinfo : EIATTR_COOP_GROUP_INSTR_OFFSETS
	.align		4
.L_56:
        /*016c*/ 	.byte	0x04, 0x28
        /*016e*/ 	.short	(.L_58 - .L_57)


	//   ....[0]....
.L_57:
        /*0170*/ 	.word	0x00000130


	//   ....[1]....
        /*0174*/ 	.word	0x00000470


	//   ....[2]....
        /*0178*/ 	.word	0x00000620


	//   ....[3]....
        /*017c*/ 	.word	0x000008a0


	//   ....[4]....
        /*0180*/ 	.word	0x00000c30


	//   ....[5]....
        /*0184*/ 	.word	0x00000f00


	//   ....[6]....
        /*0188*/ 	.word	0x00000f60


	//   ....[7]....
        /*018c*/ 	.word	0x00002f20


	//   ....[8]....
        /*0190*/ 	.word	0x00003530


	//   ....[9]....
        /*0194*/ 	.word	0x00005040


	//   ....[10]....
        /*0198*/ 	.word	0x000053b0


	//   ....[11]....
        /*019c*/ 	.word	0x00005670


	//----- nvinfo : EIATTR_VRC_CTA_INIT_COUNT
	.align		4
.L_58:
        /*01a0*/ 	.byte	0x02, 0x4a
        /*01a2*/ 	.byte	0x80
	.zero		1


	//----- nvinfo : EIATTR_MBARRIER_INSTR_OFFSETS
	.align		4
        /*01a4*/ 	.byte	0x04, 0x39
        /*01a6*/ 	.short	(.L_60 - .L_59)


	//   ....[0]....
.L_59:
        /*01a8*/ 	.word	0x00000340
        /*01ac*/ 	.word	0x000000ff
        /*01b0*/ 	.word	0x00000000
        /*01b4*/ 	.short	0x0100
        /*01b6*/ 	.byte	0x06
	.zero		1


	//   ....[1]....
        /*01b8*/ 	.word	0x00000350
        /*01bc*/ 	.word	0x000000ff
        /*01c0*/ 	.word	0x00000008
        /*01c4*/ 	.short	0x0100
        /*01c6*/ 	.byte	0x06
	.zero		1


	//   ....[2]....
        /*01c8*/ 	.word	0x00000360
        /*01cc*/ 	.word	0x000000ff
        /*01d0*/ 	.word	0x00000010
        /*01d4*/ 	.short	0x0100
        /*01d6*/ 	.byte	0x06
	.zero		1


	//   ....[3]....
        /*01d8*/ 	.word	0x00000370
        /*01dc*/ 	.word	0x000000ff
        /*01e0*/ 	.word	0x00000018
        /*01e4*/ 	.short	0x0100
        /*01e6*/ 	.byte	0x06
	.zero		1


	//   ....[4]....
        /*01e8*/ 	.word	0x00000380
        /*01ec*/ 	.word	0x000000ff
        /*01f0*/ 	.word	0x00000020
        /*01f4*/ 	.short	0x0100
        /*01f6*/ 	.byte	0x06
	.zero		1


	//   ....[5]....
        /*01f8*/ 	.word	0x00000390
        /*01fc*/ 	.word	0x000000ff
        /*0200*/ 	.word	0x00000028
        /*0204*/ 	.short	0x0100
        /*0206*/ 	.byte	0x06
	.zero		1


	//   ....[6]....
        /*0208*/ 	.word	0x000003a0
        /*020c*/ 	.word	0x000000ff
        /*0210*/ 	.word	0x00000030
        /*0214*/ 	.short	0x0100
        /*0216*/ 	.byte	0x06
	.zero		1


	//   ....[7]....
        /*0218*/ 	.word	0x000003b0
        /*021c*/ 	.word	0x000000ff
        /*0220*/ 	.word	0x00000038
        /*0224*/ 	.short	0x0100
        /*0226*/ 	.byte	0x06
	.zero		1


	//   ....[8]....
        /*0228*/ 	.word	0x000003c0
        /*022c*/ 	.word	0x000000ff
        /*0230*/ 	.word	0x00000040
        /*0234*/ 	.short	0x0100
        /*0236*/ 	.byte	0x06
	.zero		1


	//   ....[9]....
        /*0238*/ 	.word	0x000003d0
        /*023c*/ 	.word	0x000000ff
        /*0240*/ 	.word	0x00000048
        /*0244*/ 	.short	0x0100
        /*0246*/ 	.byte	0x06
	.zero		1


	//   ....[10]....
        /*0248*/ 	.word	0x000003e0
        /*024c*/ 	.word	0x000000ff
        /*0250*/ 	.word	0x00000050
        /*0254*/ 	.short	0x0100
        /*0256*/ 	.byte	0x06
	.zero		1


	//   ....[11]....
        /*0258*/ 	.word	0x000003f0
        /*025c*/ 	.word	0x000000ff
        /*0260*/ 	.word	0x00000058
        /*0264*/ 	.short	0x0100
        /*0266*/ 	.byte	0x06
	.zero		1


	//   ....[12]....
        /*0268*/ 	.word	0x00000400
        /*026c*/ 	.word	0x000000ff
        /*0270*/ 	.word	0x00000060
        /*0274*/ 	.short	0x0100
        /*0276*/ 	.byte	0x06
	.zero		1


	//   ....[13]....
        /*0278*/ 	.word	0x00000410
        /*027c*/ 	.word	0x000000ff
        /*0280*/ 	.word	0x00000068
        /*0284*/ 	.short	0x0100
        /*0286*/ 	.byte	0x06
	.zero		1


	//   ....[14]....
        /*0288*/ 	.word	0x00000590
        /*028c*/ 	.word	0x000000ff
        /*0290*/ 	.word	0x00000070
        /*0294*/ 	.short	0x0100
        /*0296*/ 	.byte	0x07
	.zero		1


	//   ....[15]....
        /*0298*/ 	.word	0x000005a0
        /*029c*/ 	.word	0x000000ff
        /*02a0*/ 	.word	0x00000078
        /*02a4*/ 	.short	0x0100
        /*02a6*/ 	.byte	0x07
	.zero		1


	//   ....[16]....
        /*02a8*/ 	.word	0x000005b0
        /*02ac*/ 	.word	0x000000ff
        /*02b0*/ 	.word	0x00000080
        /*02b4*/ 	.short	0x0100
        /*02b6*/ 	.byte	0x07
	.zero		1


	//   ....[17]....
        /*02b8*/ 	.word	0x000005c0
        /*02bc*/ 	.word	0x000000ff
        /*02c0*/ 	.word	0x00000088
        /*02c4*/ 	.short	0x0100
        /*02c6*/ 	.byte	0x07
	.zero		1


	//   ....[18]....
        /*02c8*/ 	.word	0x00000740
        /*02cc*/ 	.word	0x000000ff
        /*02d0*/ 	.word	0x00000090
        /*02d4*/ 	.short	0x0100
        /*02d6*/ 	.byte	0x07
	.zero		1


	//   ....[19]....
        /*02d8*/ 	.word	0x00000750
        /*02dc*/ 	.word	0x000000ff
        /*02e0*/ 	.word	0x00000098
        /*02e4*/ 	.short	0x0100
        /*02e6*/ 	.byte	0x07
	.zero		1


	//   ....[20]....
        /*02e8*/ 	.word	0x00000760
        /*02ec*/ 	.word	0x000000ff
        /*02f0*/ 	.word	0x000000a0
        /*02f4*/ 	.short	0x0100
        /*02f6*/ 	.byte	0x07
	.zero		1


	//   ....[21]....
        /*02f8*/ 	.word	0x00000770
        /*02fc*/ 	.word	0x000000ff
        /*0300*/ 	.word	0x000000a8
        /*0304*/ 	.short	0x0100
        /*0306*/ 	.byte	0x07
	.zero		1


	//   ....[22]....
        /*0308*/ 	.word	0x00000840
        /*030c*/ 	.word	0x000000ff
        /*0310*/ 	.word	0x000000b0
        /*0314*/ 	.short	0x0100
        /*0316*/ 	.byte	0x06
	.zero		1


	//   ....[23]....
        /*0318*/ 	.word	0x00000fc0
        /*031c*/ 	.word	0x0000000e
        /*0320*/ 	.word	0x000000a0
        /*0324*/ 	.short	0x010a
        /*0326*/ 	.byte	0xff
	.zero		1


	//   ....[24]....
        /*0328*/ 	.word	0x000010a0
        /*032c*/ 	.word	0x0000000e
        /*0330*/ 	.word	0x00000090
        /*0334*/ 	.short	0x0101
        /*0336*/ 	.byte	0xff
	.zero		1


	//   ....[25]....
        /*0338*/ 	.word	0x000012d0
        /*033c*/ 	.word	0x00000002
        /*0340*/ 	.word	0x000000a0
        /*0344*/ 	.short	0x010a
        /*0346*/ 	.byte	0xff
	.zero		1


	//   ....[26]....
        /*0348*/ 	.word	0x000013f0
        /*034c*/ 	.word	0x00000002
        /*0350*/ 	.word	0x00000090
        /*0354*/ 	.short	0x0101
        /*0356*/ 	.byte	0xff
	.zero		1


	//   ....[27]....
        /*0358*/ 	.word	0x00001400
        /*035c*/ 	.word	0x00000003
        /*0360*/ 	.word	0x000000a0
        /*0364*/ 	.short	0x010a
        /*0366*/ 	.byte	0xff
	.zero		1


	//   ....[28]....
        /*0368*/ 	.word	0x00001490
        /*036c*/ 	.word	0x000000ff
        /*0370*/ 	.word	0x00000090
        /*0374*/ 	.short	0x010a
        /*0376*/ 	.byte	0x22
	.zero		1


	//   ....[29]....
        /*0378*/ 	.word	0x00001510
        /*037c*/ 	.word	0x000000ff
        /*0380*/ 	.word	0x000000a0
        /*0384*/ 	.short	0x0101
        /*0386*/ 	.byte	0x22
	.zero		1


	//   ....[30]....
        /*0388*/ 	.word	0x00001630
        /*038c*/ 	.word	0x000000ff
        /*0390*/ 	.word	0x00000038
        /*0394*/ 	.short	0x010a
        /*0396*/ 	.byte	0x06
	.zero		1


	//   ....[31]....
        /*0398*/ 	.word	0x000017f0
        /*039c*/ 	.word	0x000000ff
        /*03a0*/ 	.word	0x00000038
        /*03a4*/ 	.short	0x010a
        /*03a6*/ 	.byte	0x05
	.zero		1


	//   ....[32]....
        /*03a8*/ 	.word	0x00001a80
        /*03ac*/ 	.word	0x000000ff
        /*03b0*/ 	.word	0x00000038
        /*03b4*/ 	.short	0x010a
        /*03b6*/ 	.byte	0x21
	.zero		1


	//   ....[33]....
        /*03b8*/ 	.word	0x00001ac0
        /*03bc*/ 	.word	0x00000003
        /*03c0*/ 	.word	0x00000090
        /*03c4*/ 	.short	0x010a
        /*03c6*/ 	.byte	0xff
	.zero		1


	//   ....[34]....
        /*03c8*/ 	.word	0x00001b60
        /*03cc*/ 	.word	0x00000003
        /*03d0*/ 	.word	0x000000a0
        /*03d4*/ 	.short	0x0101
        /*03d6*/ 	.byte	0xff
	.zero		1


	//   ....[35]....
        /*03d8*/ 	.word	0x00001da0
        /*03dc*/ 	.word	0x000000ff
        /*03e0*/ 	.word	0x00000038
        /*03e4*/ 	.short	0x010a
        /*03e6*/ 	.byte	0x05
	.zero		1


	//   ....[36]....
        /*03e8*/ 	.word	0x00001e80
        /*03ec*/ 	.word	0x000000ff
        /*03f0*/ 	.word	0x00000090
        /*03f4*/ 	.short	0x010a
        /*03f6*/ 	.byte	0x0c
	.zero		1


	//   ....[37]....
        /*03f8*/ 	.word	0x00001f20
        /*03fc*/ 	.word	0x000000ff
        /*0400*/ 	.word	0x000000a0
        /*0404*/ 	.short	0x0101
        /*0406*/ 	.byte	0x0c
	.zero		1


	//   ....[38]....
        /*0408*/ 	.word	0x00002400
        /*040c*/ 	.word	0x000000ff
        /*0410*/ 	.word	0x00000000
        /*0414*/ 	.short	0x010a
        /*0416*/ 	.byte	0x19
	.zero		1


	//   ....[39]....
        /*0418*/ 	.word	0x00002410
        /*041c*/ 	.word	0x000000ff
        /*0420*/ 	.word	0x00000080
        /*0424*/ 	.short	0x010a
        /*0426*/ 	.byte	0x11
	.zero		1


	//   ....[40]....
        /*0428*/ 	.word	0x00002460
        /*042c*/ 	.word	0x000000ff
        /*0430*/ 	.word	0x00000080
        /*0434*/ 	.short	0x010a
        /*0436*/ 	.byte	0x11
	.zero		1


	//   ....[41]....
        /*0438*/ 	.word	0x000026f0
        /*043c*/ 	.word	0x000000ff
        /*0440*/ 	.word	0x00000000
        /*0444*/ 	.short	0x010a
        /*0446*/ 	.byte	0x0d
	.zero		1


	//   ....[42]....
        /*0448*/ 	.word	0x000028e0
        /*044c*/ 	.word	0x000000ff
        /*0450*/ 	.word	0x00000000
        /*0454*/ 	.short	0x010a
        /*0456*/ 	.byte	0x19
	.zero		1


	//   ....[43]....
        /*0458*/ 	.word	0x00002a00
        /*045c*/ 	.word	0x000000ff
        /*0460*/ 	.word	0x00000080
        /*0464*/ 	.short	0x010a
        /*0466*/ 	.byte	0x10
	.zero		1


	//   ....[44]....
        /*0468*/ 	.word	0x00002a10
        /*046c*/ 	.word	0x00000002
        /*0470*/ 	.word	0x00000090
        /*0474*/ 	.short	0x010a
        /*0476*/ 	.byte	0xff
	.zero		1


	//   ....[45]....
        /*0478*/ 	.word	0x00002ab0
        /*047c*/ 	.word	0x00000002
        /*0480*/ 	.word	0x000000a0
        /*0484*/ 	.short	0x0101
        /*0486*/ 	.byte	0xff
	.zero		1


	//   ....[46]....
        /*0488*/ 	.word	0x00002bb0
        /*048c*/ 	.word	0x00000000
        /*0490*/ 	.word	0x00000080
        /*0494*/ 	.short	0x010a
        /*0496*/ 	.byte	0xff
	.zero		1


	//   ....[47]....
        /*0498*/ 	.word	0x00002bf0
        /*049c*/ 	.word	0x00000000
        /*04a0*/ 	.word	0x00000080
        /*04a4*/ 	.short	0x010a
        /*04a6*/ 	.byte	0xff
	.zero		1


	//   ....[48]....
        /*04a8*/ 	.word	0x00002cf0
        /*04ac*/ 	.word	0x000000ff
        /*04b0*/ 	.word	0x000000b0
        /*04b4*/ 	.short	0x0100
        /*04b6*/ 	.byte	0x05
	.zero		1


	//   ....[49]....
        /*04b8*/ 	.word	0x00002de0
        /*04bc*/ 	.word	0x000000ff
        /*04c0*/ 	.word	0x000000b0
        /*04c4*/ 	.short	0x0100
        /*04c6*/ 	.byte	0x05
	.zero		1


	//   ....[50]....
        /*04c8*/ 	.word	0x00002ed0
        /*04cc*/ 	.word	0x000000ff
        /*04d0*/ 	.word	0x000000b0
        /*04d4*/ 	.short	0x0100
        /*04d6*/ 	.byte	0x05
	.zero		1


	//   ....[51]....
        /*04d8*/ 	.word	0x000031a0
        /*04dc*/ 	.word	0x00000003
        /*04e0*/ 	.word	0x00000000
        /*04e4*/ 	.short	0x010a
        /*04e6*/ 	.byte	0xff
	.zero		1


	//   ....[52]....
        /*04e8*/ 	.word	0x000031c0
        /*04ec*/ 	.word	0x00000003
        /*04f0*/ 	.word	0x00000000
        /*04f4*/ 	.short	0x010a
        /*04f6*/ 	.byte	0xff
	.zero		1


	//   ....[53]....
        /*04f8*/ 	.word	0x000033a0
        /*04fc*/ 	.word	0x00000003
        /*0500*/ 	.word	0x00000000
        /*0504*/ 	.short	0x010a
        /*0506*/ 	.byte	0xff
	.zero		1


	//   ....[54]....
        /*0508*/ 	.word	0x000033c0
        /*050c*/ 	.word	0x00000003
        /*0510*/ 	.word	0x00000000
        /*0514*/ 	.short	0x010a
        /*0516*/ 	.byte	0xff
	.zero		1


	//   ....[55]....
        /*0518*/ 	.word	0x000034b0
        /*051c*/ 	.word	0x00000003
        /*0520*/ 	.word	0x00000000
        /*0524*/ 	.short	0x0101
        /*0526*/ 	.byte	0xff
	.zero		1


	//   ....[56]....
        /*0528*/ 	.word	0x000035a0
        /*052c*/ 	.word	0x00000057
        /*0530*/ 	.word	0x00000090
        /*0534*/ 	.short	0x010a
        /*0536*/ 	.byte	0xff
	.zero		1


	//   ....[57]....
        /*0538*/ 	.word	0x00003600
        /*053c*/ 	.word	0x00000057
        /*0540*/ 	.word	0x000000a0
        /*0544*/ 	.short	0x0101
        /*0546*/ 	.byte	0xff
	.zero		1


	//   ....[58]....
        /*0548*/ 	.word	0x00003a30
        /*054c*/ 	.word	0x0000007f
        /*0550*/ 	.word	0x00000070
        /*0554*/ 	.short	0x010a
        /*0556*/ 	.byte	0xff
	.zero		1


	//   ....[59]....
        /*0558*/ 	.word	0x00004ff0
        /*055c*/ 	.word	0x00000005
        /*0560*/ 	.word	0x00000000
        /*0564*/ 	.short	0x0101
        /*0566*/ 	.byte	0xff
	.zero		1


	//   ....[60]....
        /*0568*/ 	.word	0x00005000
        /*056c*/ 	.word	0x00000003
        /*0570*/ 	.word	0x00000090
        /*0574*/ 	.short	0x010a
        /*0576*/ 	.byte	0xff
	.zero		1


	//   ....[61]....
        /*0578*/ 	.word	0x000050c0
        /*057c*/ 	.word	0x00000003
        /*0580*/ 	.word	0x000000a0
        /*0584*/ 	.short	0x0101
        /*0586*/ 	.byte	0xff
	.zero		1


	//   ....[62]....
        /*0588*/ 	.word	0x00005360
        /*058c*/ 	.word	0x00000003
        /*0590*/ 	.word	0x00000000
        /*0594*/ 	.short	0x0101
        /*0596*/ 	.byte	0xff
	.zero		1


	//   ....[63]....
        /*0598*/ 	.word	0x00005370
        /*059c*/ 	.word	0x00000057
        /*05a0*/ 	.word	0x000000b0
        /*05a4*/ 	.short	0x010a
        /*05a6*/ 	.byte	0xff
	.zero		1


	//   ....[64]....
        /*05a8*/ 	.word	0x00005710
        /*05ac*/ 	.word	0x00000057
        /*05b0*/ 	.word	0x000000b0
        /*05b4*/ 	.short	0x0100
        /*05b6*/ 	.byte	0xff
	.zero		1


	//   ....[65]....
        /*05b8*/ 	.word	0x00005770
        /*05bc*/ 	.word	0x0000000e
        /*05c0*/ 	.word	0x000000a0
        /*05c4*/ 	.short	0x010a
        /*05c6*/ 	.byte	0xff
	.zero		1


	//   ....[66]....
        /*05c8*/ 	.word	0x000057d0
        /*05cc*/ 	.word	0x00000002
        /*05d0*/ 	.word	0x000000a0
        /*05d4*/ 	.short	0x010a
        /*05d6*/ 	.byte	0xff
	.zero		1


	//   ....[67]....
        /*05d8*/ 	.word	0x00005830
        /*05dc*/ 	.word	0x00000003
        /*05e0*/ 	.word	0x000000a0
        /*05e4*/ 	.short	0x010a
        /*05e6*/ 	.byte	0xff
	.zero		1


	//   ....[68]....
        /*05e8*/ 	.word	0x00005890
        /*05ec*/ 	.word	0x00000000
        /*05f0*/ 	.word	0x00000090
        /*05f4*/ 	.short	0x010a
        /*05f6*/ 	.byte	0xff
	.zero		1


	//   ....[69]....
        /*05f8*/ 	.word	0x00005910
        /*05fc*/ 	.word	0x00000000
        /*0600*/ 	.word	0x00000038
        /*0604*/ 	.short	0x010a
        /*0606*/ 	.byte	0xff
	.zero		1


	//   ....[70]....
        /*0608*/ 	.word	0x00005970
        /*060c*/ 	.word	0x00000003
        /*0610*/ 	.word	0x00000090
        /*0614*/ 	.short	0x010a
        /*0616*/ 	.byte	0xff
	.zero		1


	//   ....[71]....
        /*0618*/ 	.word	0x000059f0
        /*061c*/ 	.word	0x00000000
        /*0620*/ 	.word	0x00000038
        /*0624*/ 	.short	0x010a
        /*0626*/ 	.byte	0xff
	.zero		1


	//   ....[72]....
        /*0628*/ 	.word	0x00005a50
        /*062c*/ 	.word	0x00000002
        /*0630*/ 	.word	0x00000090
        /*0634*/ 	.short	0x010a
        /*0636*/ 	.byte	0xff
	.zero		1


	//   ....[73]....
        /*0638*/ 	.word	0x00005ad0
        /*063c*/ 	.word	0x00000000
        /*0640*/ 	.word	0x00000080
        /*0644*/ 	.short	0x010a
        /*0646*/ 	.byte	0xff
	.zero		1


	//   ....[74]....
        /*0648*/ 	.word	0x00005b50
        /*064c*/ 	.word	0x00000000
        /*0650*/ 	.word	0x00000000
        /*0654*/ 	.short	0x010a
        /*0656*/ 	.byte	0xff
	.zero		1


	//   ....[75]....
        /*0658*/ 	.word	0x00005bc0
        /*065c*/ 	.word	0x00000002
        /*0660*/ 	.word	0x00000090
        /*0664*/ 	.short	0x010a
        /*0666*/ 	.byte	0xff
	.zero		1


	//   ....[76]....
        /*0668*/ 	.word	0x00005c20
        /*066c*/ 	.word	0x00000003
        /*0670*/ 	.word	0x00000000
        /*0674*/ 	.short	0x010a
        /*0676*/ 	.byte	0xff
	.zero		1


	//   ....[77]....
        /*0678*/ 	.word	0x00005c80
        /*067c*/ 	.word	0x00000003
        /*0680*/ 	.word	0x00000000
        /*0684*/ 	.short	0x010a
        /*0686*/ 	.byte	0xff
	.zero		1


	//   ....[78]....
        /*0688*/ 	.word	0x00005cd0
        /*068c*/ 	.word	0x00000057
        /*0690*/ 	.word	0x00000090
        /*0694*/ 	.short	0x010a
        /*0696*/ 	.byte	0xff
	.zero		1


	//   ....[79]....
        /*0698*/ 	.word	0x00005d30
        /*069c*/ 	.word	0x0000007f
        /*06a0*/ 	.word	0x00000070
        /*06a4*/ 	.short	0x010a
        /*06a6*/ 	.byte	0xff
	.zero		1


	//   ....[80]....
        /*06a8*/ 	.word	0x00005d90
        /*06ac*/ 	.word	0x00000003
        /*06b0*/ 	.word	0x00000090
        /*06b4*/ 	.short	0x010a
        /*06b6*/ 	.byte	0xff
	.zero		1


	//   ....[81]....
        /*06b8*/ 	.word	0x00005de0
        /*06bc*/ 	.word	0x00000057
        /*06c0*/ 	.word	0x000000b0
        /*06c4*/ 	.short	0x010a
        /*06c6*/ 	.byte	0xff
	.zero		1


	//----- nvinfo : EIATTR_NUM_MBARRIERS
	.align		4
.L_60:
        /*06c8*/ 	.byte	0x03, 0x38
        /*06ca*/ 	.short	0x001b


	//----- nvinfo : EIATTR_EXIT_INSTR_OFFSETS
	.align		4
        /*06cc*/ 	.byte	0x04, 0x1c
        /*06ce*/ 	.short	(.L_62 - .L_61)


	//   ....[0]....
.L_61:
        /*06d0*/ 	.word	0x00005750


	//----- nvinfo : EIATTR_MAX_THREADS
	.align		4
.L_62:
        /*06d4*/ 	.byte	0x04, 0x05
        /*06d6*/ 	.short	(.L_64 - .L_63)
.L_63:
        /*06d8*/ 	.word	0x000000e0
        /*06dc*/ 	.word	0x00000001
        /*06e0*/ 	.word	0x00000001


	//----- nvinfo : EIATTR_CRS_STACK_SIZE
	.align		4
.L_64:
        /*06e4*/ 	.byte	0x04, 0x1e
        /*06e6*/ 	.short	(.L_66 - .L_65)
.L_65:
        /*06e8*/ 	.word	0x00000000


	//----- nvinfo : EIATTR_CBANK_PARAM_SIZE
	.align		4
.L_66:
        /*06ec*/ 	.byte	0x03, 0x19
        /*06ee*/ 	.short	0x0404


	//----- nvinfo : EIATTR_PARAM_CBANK
	.align		4
        /*06f0*/ 	.byte	0x04, 0x0a
        /*06f2*/ 	.short	(.L_68 - .L_67)
	.align		4
.L_67:
        /*06f4*/ 	.word	index@(.nv.constant0.kernel_cutlass_kernel_cudnngrouped_gemmgrouped_gemm_swiglugrouped_gemm_swiglu_quantBlockScaledContiguousGroupedGemmKernel_object_at__TiledMMA_ThrLayoutVMNK21111000_PermutationMNK____MMAAt_0)
        /*06f8*/ 	.short	0x0380
        /*06fa*/ 	.short	0x0404


	//----- nvinfo : EIATTR_SW_WAR
	.align		4
.L_68:
        /*06fc*/ 	.byte	0x04, 0x36
        /*06fe*/ 	.short	(.L_70 - .L_69)
.L_69:
        /*0700*/ 	.word	0x00000008
.L_70:


//--------------------- .nv.compat                --------------------------
	.section	.nv.compat,"",@"SHT_CUDA_COMPAT_INFO"
	.align	4
        /*0000*/ 	.byte	0x02, 0x02, 0x02, 0x00, 0x02, 0x05, 0x05, 0x00, 0x02, 0x03, 0x01, 0x00, 0x02, 0x06, 0x01, 0x00


//--------------------- .nv.callgraph             --------------------------
	.section	.nv.callgraph,"",@"SHT_CUDA_CALLGRAPH"
	.align	4
	.sectionentsize	8
	.align		4
        /*0000*/ 	.word	0x00000000
	.align		4
        /*0004*/ 	.word	0xffffffff
	.align		4
        /*0008*/ 	.word	0x00000000
	.align		4
        /*000c*/ 	.word	0xfffffffe
	.align		4
        /*0010*/ 	.word	0x00000000
	.align		4
        /*0014*/ 	.word	0xfffffffd
	.align		4
        /*0018*/ 	.word	0x00000000
	.align		4
        /*001c*/ 	.word	0xfffffffc


//--------------------- .text.kernel_cutlass_kernel_cudnngrouped_gemmgrouped_gemm_swiglugrouped_gemm_swiglu_quantBlockScaledContiguousGroupedGemmKernel_object_at__TiledMMA_ThrLayoutVMNK21111000_PermutationMNK____MMAAt_0 --------------------------
	.section	.text.kernel_cutlass_kernel_cudnngrouped_gemmgrouped_gemm_swiglugrouped_gemm_swiglu_quantBlockScaledContiguousGroupedGemmKernel_object_at__TiledMMA_ThrLayoutVMNK21111000_PermutationMNK____MMAAt_0,"ax",@progbits
	.align	128
        .global         kernel_cutlass_kernel_cudnngrouped_gemmgrouped_gemm_swiglugrouped_gemm_swiglu_quantBlockScaledContiguousGroupedGemmKernel_object_at__TiledMMA_ThrLayoutVMNK21111000_PermutationMNK____MMAAt_0
        .type           kernel_cutlass_kernel_cudnngrouped_gemmgrouped_gemm_swiglugrouped_gemm_swiglu_quantBlockScaledContiguousGroupedGemmKernel_object_at__TiledMMA_ThrLayoutVMNK21111000_PermutationMNK____MMAAt_0,@function
        .size           kernel_cutlass_kernel_cudnngrouped_gemmgrouped_gemm_swiglugrouped_gemm_swiglu_quantBlockScaledContiguousGroupedGemmKernel_object_at__TiledMMA_ThrLayoutVMNK21111000_PermutationMNK____MMAAt_0,(.L_x_116 - kernel_cutlass_kernel_cudnngrouped_gemmgrouped_gemm_swiglugrouped_gemm_swiglu_quantBlockScaledContiguousGroupedGemmKernel_object_at__TiledMMA_ThrLayoutVMNK21111000_PermutationMNK____MMAAt_0)
        .other          kernel_cutlass_kernel_cudnngrouped_gemmgrouped_gemm_swiglugrouped_gemm_swiglu_quantBlockScaledContiguousGroupedGemmKernel_object_at__TiledMMA_ThrLayoutVMNK21111000_PermutationMNK____MMAAt_0,@"STO_CUDA_ENTRY STV_DEFAULT"
kernel_cutlass_kernel_cudnngrouped_gemmgrouped_gemm_swiglugrouped_gemm_swiglu_quantBlockScaledContiguousGroupedGemmKernel_object_at__TiledMMA_ThrLayoutVMNK21111000_PermutationMNK____MMAAt_0:
.text.kernel_cutlass_kernel_cudnngrouped_gemmgrouped_gemm_swiglugrouped_gemm_swiglu_quantBlockScaledContiguousGroupedGemmKernel_object_at__TiledMMA_ThrLayoutVMNK21111000_PermutationMNK____MMAAt_0:
[----:B------:R-:W1:Y:S01]  /*0000*/  LDC R1, c[0x0][0x37c] ;  /* 0x0000df00ff017b82 */ /* 0x000e620000000800 */
[----:B------:R-:W2:Y:S01]  /*0010*/  S2R R3, SR_TID.Y ;  /* 0x0000000000037919 */ /* 0x000ea20000002200 */
[----:B------:R-:W3:Y:S06]  /*0020*/  LDCU UR5, c[0x0][0x360] ;  /* 0x00006c00ff0577ac */ /* 0x000eec0008000800 */
[----:B------:R-:W4:Y:S01]  /*0030*/  S2UR UR23, SR_CTAID.X ;  /* 0x00000000001779c3 */ /* 0x000f220000002500 */
[----:B------:R-:W2:Y:S01]  /*0040*/  S2R R0, SR_TID.Z ;  /* 0x0000000000007919 */ /* 0x000ea20000002300 */
[----:B------:R-:W2:Y:S01]  /*0050*/  LDCU UR4, c[0x0][0x364] ;  /* 0x00006c80ff0477ac */ /* 0x000ea20008000800 */
[----:B------:R-:W3:Y:S01]  /*0060*/  S2R R106, SR_TID.X ;  /* 0x00000000006a7919 */ /* 0x000ee20000002100 */
[----:B------:R-:W5:Y:S01]  /*0070*/  LDCU.U8 UR7, c[0x0][0x382] ;  /* 0x00007040ff0777ac */ /* 0x000f620008000000 */
[----:B------:R-:W4:Y:S02]  /*0080*/  LDCU.U8 UR6, c[0x0][0x381] ;  /* 0x00007020ff0677ac */ /* 0x000f240008000000 */
[----:B----4-:R-:W-:-:S02]  /*0090*/  ULOP3.LUT UR23, UR23, 0x1, URZ, 0xc0, !UPT ;  /* 0x0000000117177892 */ /* 0x010fc4000f8ec0ff */
[----:B-----5:R-:W-:Y:S02]  /*00a0*/  ULOP3.LUT UR7, UR7, 0x1, URZ, 0xc0, !UPT ;  /* 0x0000000107077892 */ /* 0x020fe4000f8ec0ff */
[----:B------:R-:W-:Y:S02]  /*00b0*/  ULOP3.LUT UR6, UR6, 0x1, URZ, 0xc0, !UPT ;  /* 0x0000000106067892 */ /* 0x000fe4000f8ec0ff */
[----:B------:R-:W-:Y:S02]  /*00c0*/  UISETP.NE.U32.AND UP6, UPT, UR7, 0x1, UPT ;  /* 0x000000010700788c */ /* 0x000fe4000bfc5070 */
[----:B------:R-:W-:Y:S01]  /*00d0*/  UISETP.NE.U32.AND UP5, UPT, UR6, 0x1, UPT ;  /* 0x000000010600788c */ /* 0x000fe2000bfa5070 */
[----:B--2---:R-:W-:Y:S01]  /*00e0*/  IMAD R3, R0, UR4, R3 ;  /* 0x0000000400037c24 */ /* 0x004fe2000f8e0203 */
[----:B------:R-:W2:Y:S03]  /*00f0*/  S2UR UR4, SR_CgaCtaId ;  /* 0x00000000000479c3 */ /* 0x000ea60000008800 */
[----:B---3--:R-:W-:Y:S01]  /*0100*/  IMAD R124, R3, UR5, R106 ;  /* 0x00000005037c7c24 */ /* 0x008fe2000f8e026a */
[----:B------:R-:W3:Y:S04]  /*0110*/  LDCU UR5, c[0x0][0x36c] ;  /* 0x00006d80ff0577ac */ /* 0x000ee80008000800 */
[----:B------:R-:W-:-:S06]  /*0120*/  SHF.R.U32.HI R124, RZ, 0x5, R124 ;  /* 0x00000005ff7c7819 */ /* 0x000fcc000001167c */
[----:B------:R-:W4:Y:S01]  /*0130*/  SHFL.IDX PT, R124, R124, RZ, 0x1f ;  /* 0x00001fff7c7c7589 */ /* 0x000f2200000e0000 */
[----:B---3--:R-:W-:Y:S01]  /*0140*/  UISETP.EQ.U32.AND UP4, UPT, UR5, 0x1, UPT ;  /* 0x000000010500788c */ /* 0x008fe2000bf82070 */
[C---:B----4-:R-:W-:Y:S02]  /*0150*/  ISETP.NE.AND P1, PT, R124.reuse, 0x5, PT ;  /* 0x000000057c00780c */ /* 0x050fe40003f25270 */
[----:B------:R-:W-:-:S11]  /*0160*/  ISETP.NE.AND P0, PT, R124, RZ, PT ;  /* 0x000000ff7c00720c */ /* 0x000fd60003f05270 */
[----:B-12---:R-:W-:Y:S05]  /*0170*/  @P1 BRA `(.L_x_0) ;  /* 0x0000000000501947 */ /* 0x006fea0003800000 */
[----:B------:R-:W1:Y:S02]  /*0180*/  LDCU.64 UR6, c[0x0][0x348] ;  /* 0x00006900ff0677ac */ /* 0x000e640008000a00 */
[----:B-1----:R-:W-:Y:S02]  /*0190*/  UIADD3 UR16, UP1, UPT, UR6, 0x40, URZ ;  /* 0x0000004006107890 */ /* 0x002fe4000ff3e0ff */
[----:B------:R-:W-:Y:S02]  /*01a0*/  UIADD3 UR14, UP0, UPT, UR6, 0xc0, URZ ;  /* 0x000000c0060e7890 */ /* 0x000fe4000ff1e0ff */
[----:B------:R-:W-:Y:S02]  /*01b0*/  UIADD3 UR12, UP3, UPT, UR6, 0x140, URZ ;  /* 0x00000140060c7890 */ /* 0x000fe4000ff7e0ff */
[----:B------:R-:W-:Y:S02]  /*01c0*/  UIADD3 UR10, UP2, UPT, UR6, 0x1c0, URZ ;  /* 0x000001c0060a7890 */ /* 0x000fe4000ff5e0ff */
[----:B------:R-:W-:-:S02]  /*01d0*/  UIADD3.X UR17, UPT, UPT, URZ, UR7, URZ, UP1, !UPT ;  /* 0x00000007ff117290 */ /* 0x000fc40008ffe4ff */
[----:B------:R-:W-:Y:S02]  /*01e0*/  UIADD3 UR8, UP1, UPT, UR6, 0x240, URZ ;  /* 0x0000024006087890 */ /* 0x000fe4000ff3e0ff */
[----:B------:R-:W-:Y:S02]  /*01f0*/  UIADD3.X UR15, UPT, UPT, URZ, UR7, URZ, UP0, !UPT ;  /* 0x00000007ff0f7290 */ /* 0x000fe400087fe4ff */
[----:B------:R-:W-:Y:S02]  /*0200*/  UIADD3 UR6, UP0, UPT, UR6, 0x2c0, URZ ;  /* 0x000002c006067890 */ /* 0x000fe4000ff1e0ff */
[----:B------:R-:W-:Y:S01]  /*0210*/  UIADD3.X UR13, UPT, UPT, URZ, UR7, URZ, UP3, !UPT ;  /* 0x00000007ff0d7290 */ /* 0x000fe20009ffe4ff */
[----:B------:R1:W-:Y:S01]  /*0220*/  UTMACCTL.PF [UR16] ;  /* 0x00000000100079b9 */ /* 0x0003e20008040000 */
[----:B------:R-:W-:-:S03]  /*0230*/  UIADD3.X UR11, UPT, UPT, URZ, UR7, URZ, UP2, !UPT ;  /* 0x00000007ff0b7290 */ /* 0x000fc600097fe4ff */
[----:B------:R1:W-:Y:S01]  /*0240*/  UTMACCTL.PF [UR14] ;  /* 0x000000000e0079b9 */ /* 0x0003e20008040000 */
[----:B------:R-:W-:-:S03]  /*0250*/  UIADD3.X UR9, UPT, UPT, URZ, UR7, URZ, UP1, !UPT ;  /* 0x00000007ff097290 */ /* 0x000fc60008ffe4ff */
[----:B------:R1:W-:Y:S01]  /*0260*/  UTMACCTL.PF [UR12] ;  /* 0x000000000c0079b9 */ /* 0x0003e20008040000 */
[----:B------:R-:W-:Y:S01]  /*0270*/  UIADD3.X UR7, UPT, UPT, URZ, UR7, URZ, UP0, !UPT ;  /* 0x00000007ff077290 */ /* 0x000fe200087fe4ff */
[----:B------:R1:W-:Y:S04]  /*0280*/  UTMACCTL.PF [UR10] ;  /* 0x000000000a0079b9 */ /* 0x0003e80008040000 */
[----:B------:R1:W-:Y:S04]  /*0290*/  UTMACCTL.PF [UR8] ;  /* 0x00000000080079b9 */ /* 0x0003e80008040000 */
[----:B------:R1:W-:Y:S02]  /*02a0*/  UTMACCTL.PF [UR6] ;  /* 0x00000000060079b9 */ /* 0x0003e40008040000 */
[----:B-1----:R-:W-:Y:S01]  /*02b0*/  NOP ;  /* 0x0000000000007918 */ /* 0x002fe20000000000 */
.L_x_0:
[----:B------:R-:W-:Y:S05]  /*02c0*/  @P0 BRA `(.L_x_1) ;  /* 0x0000000000580947 */ /* 0x000fea0003800000 */
[----:B------:R-:W-:Y:S01]  /*02d0*/  UMOV UR6, 0x400 ;  /* 0x0000040000067882 */ /* 0x000fe20000000000 */
[----:B------:R-:W-:Y:S01]  /*02e0*/  UMOV UR5, 0x1 ;  /* 0x0000000100057882 */ /* 0x000fe20000000000 */
[----:B------:R-:W-:Y:S02]  /*02f0*/  ULEA UR6, UR4, UR6, 0x18 ;  /* 0x0000000604067291 */ /* 0x000fe4000f8ec0ff */
[----:B------:R-:W-:-:S04]  /*0300*/  UIADD3 UR8, UPT, UPT, -UR5, 0x100000, URZ ;  /* 0x0010000005087890 */ /* 0x000fc8000fffe1ff */
[----:B------:R-:W-:Y:S02]  /*0310*/  USHF.L.U32 UR9, UR8, 0xb, URZ ;  /* 0x0000000b08097899 */ /* 0x000fe400080006ff */
[----:B------:R-:W-:Y:S01]  /*0320*/  USHF.L.U32 UR8, UR8, 0x1, URZ ;  /* 0x0000000108087899 */ /* 0x000fe200080006ff */
[----:B------:R-:W1:Y:S11]  /*0330*/  FENCE.VIEW.ASYNC.S ;  /* 0x00000000000073c6 */ /* 0x000e760000000000 */
[----:B-1----:R1:W2:Y:S01]  /*0340*/  SYNCS.EXCH.64 URZ, [UR6], UR8 ;  /* 0x0000000806ff75b2 */ /* 0x0022a20008000100 */
[----:B------:R1:W3:Y:S01]  /*0350*/  SYNCS.EXCH.64 URZ, [UR6+0x8], UR8 ;  /* 0x0000080806ff75b2 */ /* 0x0002e20008000100 */
[----:B------:R1:W4:Y:S01]  /*0360*/  SYNCS.EXCH.64 URZ, [UR6+0x10], UR8 ;  /* 0x0000100806ff75b2 */ /* 0x0003220008000100 */
[----:B------:R1:W1:Y:S01]  /*0370*/  SYNCS.EXCH.64 URZ, [UR6+0x18], UR8 ;  /* 0x0000180806ff75b2 */ /* 0x0002620008000100 */
        /* <DEDUP_REMOVED lines=10> */
[----:B------:R-:W-:Y:S01]  /*0420*/  NOP ;  /* 0x0000000000007918 */ /* 0x000fe20000000000 */
.L_x_1:
[----:B------:R-:W-:Y:S01]  /*0430*/  NOP ;  /* 0x0000000000007918 */ /* 0x000fe20000000000 */
[----:B------:R-:W-:Y:S05]  /*0440*/  BRA.U !UP4, `(.L_x_2) ;  /* 0x000000010c087547 */ /* 0x000fea000b800000 */
[----:B-1234-:R-:W-:Y:S01]  /*0450*/  UCGABAR_ARV ;  /* 0x00000000000079c7 */ /* 0x01efe20008000000 */
[----:B------:R-:W-:Y:S05]  /*0460*/  BRA `(.L_x_3) ;  /* 0x0000000000047947 */ /* 0x000fea0003800000 */
.L_x_2:
[----:B-1234-:R-:W-:Y:S01]  /*0470*/  NOP ;  /* 0x0000000000007918 */ /* 0x01efe20000000000 */
.L_x_3:
[----:B------:R-:W-:Y:S05]  /*0480*/  BRA.U !UP4, `(.L_x_4) ;  /* 0x000000010c0c7547 */ /* 0x000fea000b800000 */
[----:B------:R-:W-:Y:S01]  /*0490*/  UCGABAR_WAIT ;  /* 0x0000000000007dc7 */ /* 0x000fe20008000000 */
[----:B------:R-:W-:Y:S01]  /*04a0*/  CCTL.IVALL ;  /* 0x00000000ff00798f */ /* 0x000fe20002000000 */
[----:B------:R-:W-:Y:S05]  /*04b0*/  BRA `(.L_x_5) ;  /* 0x0000000000047947 */ /* 0x000fea0003800000 */
.L_x_4:
[----:B------:R-:W-:Y:S06]  /*04c0*/  BAR.SYNC.DEFER_BLOCKING 0x0 ;  /* 0x0000000000007b1d */ /* 0x000fec0000010000 */
.L_x_5:
[----:B------:R-:W-:Y:S05]  /*04d0*/  @P0 BRA `(.L_x_6) ;  /* 0x0000000000400947 */ /* 0x000fea0003800000 */
[----:B------:R-:W-:Y:S01]  /*04e0*/  UMOV UR7, 0x400 ;  /* 0x0000040000077882 */ /* 0x000fe20000000000 */
[----:B------:R-:W-:Y:S01]  /*04f0*/  UMOV UR6, 0x1 ;  /* 0x0000000100067882 */ /* 0x000fe20000000000 */
[----:B------:R-:W-:Y:S01]  /*0500*/  UMOV UR5, 0x8 ;  /* 0x0000000800057882 */ /* 0x000fe20000000000 */
[----:B------:R-:W-:Y:S02]  /*0510*/  ULEA UR7, UR4, UR7, 0x18 ;  /* 0x0000000704077291 */ /* 0x000fe4000f8ec0ff */
[----:B------:R-:W-:-:S04]  /*0520*/  UIADD3 UR8, UPT, UPT, -UR6, 0x100000, URZ ;  /* 0x0010000006087890 */ /* 0x000fc8000fffe1ff */
[----:B------:R-:W-:Y:S02]  /*0530*/  USHF.L.U32 UR9, UR8, 0xb, URZ ;  /* 0x0000000b08097899 */ /* 0x000fe400080006ff */
[----:B------:R-:W-:Y:S02]  /*0540*/  USHF.L.U32 UR8, UR8, 0x1, URZ ;  /* 0x0000000108087899 */ /* 0x000fe400080006ff */
[----:B------:R-:W-:-:S04]  /*0550*/  UIADD3 UR10, UPT, UPT, -UR5, 0x100000, URZ ;  /* 0x00100000050a7890 */ /* 0x000fc8000fffe1ff */
[----:B------:R-:W-:Y:S02]  /*0560*/  USHF.L.U32 UR11, UR10, 0xb, URZ ;  /* 0x0000000b0a0b7899 */ /* 0x000fe400080006ff */
[----:B------:R-:W-:Y:S01]  /*0570*/  USHF.L.U32 UR10, UR10, 0x1, URZ ;  /* 0x000000010a0a7899 */ /* 0x000fe200080006ff */
[----:B------:R-:W1:Y:S03]  /*0580*/  FENCE.VIEW.ASYNC.S ;  /* 0x00000000000073c6 */ /* 0x000e660000000000 */
[----:B-1----:R1:W2:Y:S01]  /*0590*/  SYNCS.EXCH.64 URZ, [UR7+0x70], UR8 ;  /* 0x0000700807ff75b2 */ /* 0x0022a20008000100 */
[----:B------:R1:W3:Y:S07]  /*05a0*/  SYNCS.EXCH.64 URZ, [UR7+0x78], UR8 ;  /* 0x0000780807ff75b2 */ /* 0x0002ee0008000100 */
[----:B------:R1:W4:Y:S01]  /*05b0*/  SYNCS.EXCH.64 URZ, [UR7+0x80], UR10 ;  /* 0x0000800a07ff75b2 */ /* 0x0003220008000100 */
[----:B------:R1:W1:Y:S01]  /*05c0*/  SYNCS.EXCH.64 URZ, [UR7+0x88], UR10 ;  /* 0x0000880a07ff75b2 */ /* 0x0002620008000100 */
[----:B------:R-:W-:Y:S01]  /*05d0*/  NOP ;  /* 0x0000000000007918 */ /* 0x000fe20000000000 */
.L_x_6:
[----:B------:R-:W-:Y:S01]  /*05e0*/  NOP ;  /* 0x0000000000007918 */ /* 0x000fe20000000000 */
[----:B------:R-:W-:Y:S05]  /*05f0*/  BRA.U !UP4, `(.L_x_7) ;  /* 0x000000010c087547 */ /* 0x000fea000b800000 */
[----:B-1234-:R-:W-:Y:S01]  /*0600*/  UCGABAR_ARV ;  /* 0x00000000000079c7 */ /* 0x01efe20008000000 */
[----:B------:R-:W-:Y:S05]  /*0610*/  BRA `(.L_x_8) ;  /* 0x0000000000047947 */ /* 0x000fea0003800000 */
.L_x_7:
[----:B-1234-:R-:W-:Y:S01]  /*0620*/  NOP ;  /* 0x0000000000007918 */ /* 0x01efe20000000000 */
.L_x_8:
[----:B------:R-:W-:Y:S05]  /*0630*/  BRA.U !UP4, `(.L_x_9) ;  /* 0x000000010c0c7547 */ /* 0x000fea000b800000 */
[----:B------:R-:W-:Y:S01]  /*0640*/  UCGABAR_WAIT ;  /* 0x0000000000007dc7 */ /* 0x000fe20008000000 */
[----:B------:R-:W-:Y:S01]  /*0650*/  CCTL.IVALL ;  /* 0x00000000ff00798f */ /* 0x000fe20002000000 */
[----:B------:R-:W-:Y:S05]  /*0660*/  BRA `(.L_x_10) ;  /* 0x0000000000047947 */ /* 0x000fea0003800000 */
.L_x_9:
[----:B------:R-:W-:Y:S06]  /*0670*/  BAR.SYNC.DEFER_BLOCKING 0x0 ;  /* 0x0000000000007b1d */ /* 0x000fec0000010000 */
.L_x_10:
        /* <DEDUP_REMOVED lines=17> */
.L_x_11:
[----:B------:R-:W-:Y:S01]  /*0790*/  NOP ;  /* 0x0000000000007918 */ /* 0x000fe20000000000 */
[----:B-1234-:R-:W-:Y:S06]  /*07a0*/  BAR.SYNC.DEFER_BLOCKING 0x0 ;  /* 0x0000000000007b1d */ /* 0x01efec0000010000 */
[----:B------:R-:W-:Y:S05]  /*07b0*/  @P0 BRA `(.L_x_12) ;  /* 0x0000000000280947 */ /* 0x000fea0003800000 */
[----:B------:R-:W-:Y:S01]  /*07c0*/  UMOV UR6, 0x400 ;  /* 0x0000040000067882 */ /* 0x000fe20000000000 */
[----:B------:R-:W-:Y:S01]  /*07d0*/  UMOV UR5, 0x20 ;  /* 0x0000002000057882 */ /* 0x000fe20000000000 */
[----:B------:R-:W-:Y:S02]  /*07e0*/  ULEA UR6, UR4, UR6, 0x18 ;  /* 0x0000000604067291 */ /* 0x000fe4000f8ec0ff */
[----:B------:R-:W-:-:S04]  /*07f0*/  UIADD3 UR8, UPT, UPT, -UR5, 0x100000, URZ ;  /* 0x0010000005087890 */ /* 0x000fc8000fffe1ff */
[----:B------:R-:W-:Y:S02]  /*0800*/  USHF.L.U32 UR9, UR8, 0xb, URZ ;  /* 0x0000000b08097899 */ /* 0x000fe400080006ff */
[----:B------:R-:W-:Y:S01]  /*0810*/  USHF.L.U32 UR8, UR8, 0x1, URZ ;  /* 0x0000000108087899 */ /* 0x000fe200080006ff */
[----:B------:R-:W-:Y:S01]  /*0820*/  ELECT P0, URZ, PT ;  /* 0x0000000000ff782f */ /* 0x000fe20003800000 */
[----:B------:R-:W1:Y:S10]  /*0830*/  FENCE.VIEW.ASYNC.S ;  /* 0x00000000000073c6 */ /* 0x000e740000000000 */
[----:B-1----:R1:W2:Y:S01]  /*0840*/  SYNCS.EXCH.64 URZ, [UR6+0xb0], UR8 ;  /* 0x0000b00806ff75b2 */ /* 0x0022a20008000100 */
[----:B------:R-:W-:Y:S01]  /*0850*/  NOP ;  /* 0x0000000000007918 */ /* 0x000fe20000000000 */
.L_x_12:
[----:B------:R-:W-:Y:S01]  /*0860*/  NOP ;  /* 0x0000000000007918 */ /* 0x000fe20000000000 */
[----:B------:R-:W-:Y:S05]  /*0870*/  BRA.U !UP4, `(.L_x_13) ;  /* 0x000000010c087547 */ /* 0x000fea000b800000 */
[----:B--2---:R-:W-:Y:S01]  /*0880*/  UCGABAR_ARV ;  /* 0x00000000000079c7 */ /* 0x004fe20008000000 */
[----:B------:R-:W-:Y:S05]  /*0890*/  BRA `(.L_x_14) ;  /* 0x0000000000047947 */ /* 0x000fea0003800000 */
.L_x_13:
[----:B--2---:R-:W-:Y:S01]  /*08a0*/  NOP ;  /* 0x0000000000007918 */ /* 0x004fe20000000000 */
.L_x_14:
[----:B------:R-:W-:Y:S01]  /*08b0*/  USHF.L.U32 UR21, UR23, 0x7, URZ ;  /* 0x0000000717157899 */ /* 0x000fe200080006ff */
[----:B------:R-:W-:Y:S05]  /*08c0*/  BRA.U !UP4, `(.L_x_15) ;  /* 0x000000010c0c7547 */ /* 0x000fea000b800000 */
[----:B------:R-:W-:Y:S01]  /*08d0*/  UCGABAR_WAIT ;  /* 0x0000000000007dc7 */ /* 0x000fe20008000000 */
[----:B------:R-:W-:Y:S01]  /*08e0*/  CCTL.IVALL ;  /* 0x00000000ff00798f */ /* 0x000fe20002000000 */
[----:B------:R-:W-:Y:S05]  /*08f0*/  BRA `(.L_x_16) ;  /* 0x0000000000047947 */ /* 0x000fea0003800000 */
.L_x_15:
[----:B------:R-:W-:Y:S06]  /*0900*/  BAR.SYNC.DEFER_BLOCKING 0x0 ;  /* 0x0000000000007b1d */ /* 0x000fec0000010000 */
.L_x_16:
[----:B------:R-:W-:Y:S01]  /*0910*/  ISETP.NE.AND P0, PT, R124, 0x6, PT ;  /* 0x000000067c00780c */ /* 0x000fe20003f05270 */
[----:B------:R-:W2:-:S12]  /*0920*/  LDCU.64 UR30, c[0x0][0x358] ;  /* 0x00006b00ff1e77ac */ /* 0x000e980008000a00 */
[----:B------:R-:W-:Y:S05]  /*0930*/  @P0 BRA `(.L_x_17) ;  /* 0x0000000800b80947 */ /* 0x000fea0003800000 */
[----:B------:R-:W-:Y:S01]  /*0940*/  LOP3.LUT R0, R106, 0x1f, RZ, 0xc0, !PT ;  /* 0x0000001f6a007812 */ /* 0x000fe200078ec0ff */
[----:B------:R-:W-:Y:S01]  /*0950*/  IMAD.MOV.U32 R19, RZ, RZ, 0x7fffffff ;  /* 0x7fffffffff137424 */ /* 0x000fe200078e00ff */
[----:B-1----:R-:W1:Y:S01]  /*0960*/  S2UR UR9, SR_CTAID.Z ;  /* 0x00000000000979c3 */ /* 0x002e620000002700 */
[----:B------:R-:W1:Y:S01]  /*0970*/  LDCU.64 UR6, c[0x0][0x760] ;  /* 0x0000ec00ff0677ac */ /* 0x000e620008000a00 */
[C---:B------:R-:W-:Y:S01]  /*0980*/  ISETP.GT.U32.AND P0, PT, R0.reuse, 0x7, PT ;  /* 0x000000070000780c */ /* 0x040fe20003f04070 */
[----:B------:R-:W3:Y:S01]  /*0990*/  LDCU.U8 UR8, c[0x0][0x768] ;  /* 0x0000ed00ff0877ac */ /* 0x000ee20008000000 */
[----:B------:R-:W4:Y:S01]  /*09a0*/  LDCU.U8 UR10, c[0x0][0x769] ;  /* 0x0000ed20ff0a77ac */ /* 0x000f220008000000 */
[----:B------:R-:W5:Y:S10]  /*09b0*/  LDCU UR14, c[0x0][0x770] ;  /* 0x0000ee00ff0e77ac */ /* 0x000f740008000800 */
[----:B------:R-:W2:Y:S02]  /*09c0*/  @!P0 LDC.64 R2, c[0x0][0x748] ;  /* 0x0001d200ff028b82 */ /* 0x000ea40000000a00 */
[----:B--2---:R-:W-:-:S05]  /*09d0*/  @!P0 IMAD.WIDE.U32 R2, R0, 0x4, R2 ;  /* 0x0000000400028825 */ /* 0x004fca00078e0002 */
[----:B------:R-:W2:Y:S01]  /*09e0*/  @!P0 LDG.E R19, desc[UR30][R2.64] ;  /* 0x0000001e02138981 */ /* 0x000ea2000c1e1900 */
[----:B-1----:R-:W-:Y:S01]  /*09f0*/  UIMAD.WIDE.U32 UR4, UR9, UR7, URZ ;  /* 0x00000007090472a5 */ /* 0x002fe2000f8e00ff */
[----:B------:R-:W-:Y:S01]  /*0a00*/  HFMA2 R0, -RZ, RZ, 0, 5.9604644775390625e-08 ;  /* 0x00000001ff007431 */ /* 0x000fe200000001ff */
[----:B------:R-:W-:Y:S01]  /*0a10*/  UISETP.GT.U32.AND UP0, UPT, UR9, 0x1ff, UPT ;  /* 0x000001ff0900788c */ /* 0x000fe2000bf04070 */
[----:B------:R-:W-:-:S04]  /*0a20*/  IMAD.MOV.U32 R10, RZ, RZ, RZ ;  /* 0x000000ffff0a7224 */ /* 0x000fc800078e00ff */
[----:B------:R-:W-:Y:S02]  /*0a30*/  UMOV UR11, UR5 ;  /* 0x00000005000b7c82 */ /* 0x000fe40008000000 */
[----:B------:R-:W-:Y:S02]  /*0a40*/  UIADD3 UR7, UPT, UPT, -UR11, UR9, URZ ;  /* 0x000000090b077290 */ /* 0x000fe4000fffe1ff */
[----:B------:R-:W1:Y:S02]  /*0a50*/  LDCU.64 UR4, c[0x0][0x778] ;  /* 0x0000ef00ff0477ac */ /* 0x000e640008000a00 */
[----:B---3--:R-:W-:-:S04]  /*0a60*/  USHF.R.U32.HI UR7, URZ, UR8, UR7 ;  /* 0x00000008ff077299 */ /* 0x008fc80008011607 */
[----:B------:R-:W-:-:S04]  /*0a70*/  UIADD3 UR11, UPT, UPT, UR11, UR7, URZ ;  /* 0x000000070b0b7290 */ /* 0x000fc8000fffe0ff */
[----:B----4-:R-:W-:-:S03]  /*0a80*/  USHF.R.U32.HI UR11, URZ, UR10, UR11 ;  /* 0x0000000aff0b7299 */ /* 0x010fc6000801160b */
[----:B------:R-:W3:Y:S01]  /*0a90*/  LDCU.U8 UR7, c[0x0][0x780] ;  /* 0x0000f000ff0777ac */ /* 0x000ee20008000000 */
[----:B------:R-:W-:-:S04]  /*0aa0*/  UIADD3 UR11, UPT, UPT, -UR11, URZ, URZ ;  /* 0x000000ff0b0b7290 */ /* 0x000fc8000fffe1ff */
[----:B------:R-:W-:-:S04]  /*0ab0*/  UIMAD UR6, UR11, UR6, UR9 ;  /* 0x000000060b0672a4 */ /* 0x000fc8000f8e0209 */
[----:B-1----:R-:W-:-:S03]  /*0ac0*/  UIMAD.WIDE.U32 UR12, UR6, UR5, URZ ;  /* 0x00000005060c72a5 */ /* 0x002fc6000f8e00ff */
[----:B------:R-:W1:Y:S04]  /*0ad0*/  LDCU.U8 UR11, c[0x0][0x781] ;  /* 0x0000f020ff0b77ac */ /* 0x000e680008000000 */
[----:B------:R-:W-:Y:S02]  /*0ae0*/  UMOV UR5, UR13 ;  /* 0x0000000d00057c82 */ /* 0x000fe40008000000 */
[----:B------:R-:W-:Y:S02]  /*0af0*/  UIADD3 UR16, UPT, UPT, UR6, -UR5, URZ ;  /* 0x8000000506107290 */ /* 0x000fe4000fffe0ff */
[----:B------:R-:W4:Y:S02]  /*0b00*/  LDCU.U8 UR13, c[0x0][0x774] ;  /* 0x0000ee80ff0d77ac */ /* 0x000f240008000000 */
[----:B---3--:R-:W-:Y:S01]  /*0b10*/  USHF.R.U32.HI UR16, URZ, UR7, UR16 ;  /* 0x00000007ff107299 */ /* 0x008fe20008011610 */
[----:B------:R-:W3:Y:S03]  /*0b20*/  LDCU.U8 UR12, c[0x0][0x775] ;  /* 0x0000eea0ff0c77ac */ /* 0x000ee60008000000 */
[----:B------:R-:W-:Y:S01]  /*0b30*/  UIADD3 UR16, UPT, UPT, UR5, UR16, URZ ;  /* 0x0000001005107290 */ /* 0x000fe2000fffe0ff */
[----:B------:R-:W3:Y:S03]  /*0b40*/  LDCU UR5, c[0x0][0x76c] ;  /* 0x0000ed80ff0577ac */ /* 0x000ee60008000800 */
[----:B-1----:R-:W-:-:S04]  /*0b50*/  USHF.R.U32.HI UR16, URZ, UR11, UR16 ;  /* 0x0000000bff107299 */ /* 0x002fc80008011610 */
[----:B-----5:R-:W-:-:S04]  /*0b60*/  UIMAD.WIDE.U32 UR14, UR16, UR14, URZ ;  /* 0x0000000e100e72a5 */ /* 0x020fc8000f8e00ff */
[----:B------:R-:W-:-:S04]  /*0b70*/  UIADD3 UR14, UPT, UPT, UR16, -UR15, URZ ;  /* 0x8000000f100e7290 */ /* 0x000fc8000fffe0ff */
[----:B----4-:R-:W-:-:S04]  /*0b80*/  USHF.R.U32.HI UR14, URZ, UR13, UR14 ;  /* 0x0000000dff0e7299 */ /* 0x010fc8000801160e */
[----:B------:R-:W-:-:S04]  /*0b90*/  UIADD3 UR14, UPT, UPT, UR15, UR14, URZ ;  /* 0x0000000e0f0e7290 */ /* 0x000fc8000fffe0ff */
[----:B---3--:R-:W-:-:S04]  /*0ba0*/  USHF.R.U32.HI UR14, URZ, UR12, UR14 ;  /* 0x0000000cff0e7299 */ /* 0x008fc8000801160e */
[----:B------:R-:W-:-:S04]  /*0bb0*/  UIADD3 UR14, UPT, UPT, -UR14, URZ, URZ ;  /* 0x000000ff0e0e7290 */ /* 0x000fc8000fffe1ff */
[----:B------:R-:W-:Y:S02]  /*0bc0*/  UIMAD UR5, UR14, UR5, UR16 ;  /* 0x000000050e0572a4 */ /* 0x000fe4000f8e0210 */
[----:B------:R-:W-:Y:S02]  /*0bd0*/  UIADD3 UR16, UPT, UPT, -UR16, URZ, URZ ;  /* 0x000000ff10107290 */ /* 0x000fe4000fffe1ff */
[----:B------:R-:W-:Y:S02]  /*0be0*/  UIADD3 UR5, UPT, UPT, UR5, UR5, URZ ;  /* 0x0000000505057290 */ /* 0x000fe4000fffe0ff */
[----:B------:R-:W-:Y:S02]  /*0bf0*/  UIMAD UR4, UR16, UR4, UR6 ;  /* 0x00000004100472a4 */ /* 0x000fe4000f8e0206 */
[----:B------:R-:W-:-:S04]  /*0c00*/  ULOP3.LUT UR5, UR5, UR23, URZ, 0xfc, !UPT ;  /* 0x0000001705057292 */ /* 0x000fc8000f8efcff */
[----:B------:R-:W-:Y:S02]  /*0c10*/  MOV R5, UR4 ;  /* 0x0000000400057c02 */ /* 0x000fe40008000f00 */
[----:B------:R-:W-:Y:S01]  /*0c20*/  IMAD.U32 R4, RZ, RZ, UR5 ;  /* 0x00000005ff047e24 */ /* 0x000fe2000f8e00ff */
[----:B--2---:R1:W2:Y:S01]  /*0c30*/  SHFL.IDX PT, R2, R19, 0x7, 0x1f ;  /* 0x00e01f0013027f89 */ /* 0x0042a200000e0000 */
[----:B------:R-:W-:Y:S05]  /*0c40*/  BRA.U UP0, `(.L_x_18) ;  /* 0x0000000500807547 */ /* 0x000fea000b800000 */
[----:B------:R-:W3:Y:S01]  /*0c50*/  LDC R7, c[0x0][0x374] ;  /* 0x0000dd00ff077b82 */ /* 0x000ee20000000800 */
[----:B--2---:R-:W-:Y:S01]  /*0c60*/  SHF.R.S32.HI R3, RZ, 0x1f, R2 ;  /* 0x0000001fff037819 */ /* 0x004fe20000011402 */
[----:B------:R-:W-:Y:S02]  /*0c70*/  IMAD.U32 R18, RZ, RZ, UR9 ;  /* 0x00000009ff127e24 */ /* 0x000fe4000f8e00ff */
[----:B------:R-:W-:Y:S01]  /*0c80*/  IMAD.MOV.U32 R10, RZ, RZ, RZ ;  /* 0x000000ffff0a7224 */ /* 0x000fe200078e00ff */
[----:B------:R-:W-:Y:S01]  /*0c90*/  LEA.HI R16, R3, R2, RZ, 0x8 ;  /* 0x0000000203107211 */ /* 0x000fe200078f40ff */
[----:B------:R-:W-:Y:S02]  /*0ca0*/  IMAD.MOV.U32 R15, RZ, RZ, RZ ;  /* 0x000000ffff0f7224 */ /* 0x000fe400078e00ff */
[----:B------:R-:W3:Y:S01]  /*0cb0*/  LDC R6, c[0x0][0x370] ;  /* 0x0000dc00ff067b82 */ /* 0x000ee20000000800 */
[----:B------:R-:W-:Y:S02]  /*0cc0*/  LOP3.LUT R3, R16, 0xffffff00, RZ, 0xc0, !PT ;  /* 0xffffff0010037812 */ /* 0x000fe400078ec0ff */
[----:B------:R-:W-:-:S02]  /*0cd0*/  SHF.R.S32.HI R0, RZ, 0x8, R16 ;  /* 0x00000008ff007819 */ /* 0x000fc40000011410 */
[----:B------:R-:W-:Y:S02]  /*0ce0*/  ISETP.NE.AND P0, PT, R2, R3, PT ;  /* 0x000000030200720c */ /* 0x000fe40003f05270 */
[----:B------:R-:W-:Y:S01]  /*0cf0*/  LEA.HI.SX32 R16, R16, 0xffffffff, 0x18 ;  /* 0xffffffff10107811 */ /* 0x000fe200078fc2ff */
[----:B------:R-:W2:Y:S01]  /*0d00*/  LDC R17, c[0x0][0x378] ;  /* 0x0000de00ff117b82 */ /* 0x000ea20000000800 */
[----:B------:R-:W-:-:S07]  /*0d10*/  ISETP.LT.AND P0, PT, R2, RZ, P0 ;  /* 0x000000ff0200720c */ /* 0x000fce0000701270 */
[----:B------:R-:W4:Y:S06]  /*0d20*/  LDC R12, c[0x0][0x770] ;  /* 0x0001dc00ff0c7b82 */ /* 0x000f2c0000000800 */
[----:B------:R-:W-:Y:S02]  /*0d30*/  @!P0 IMAD.MOV R16, RZ, RZ, R0 ;  /* 0x000000ffff108224 */ /* 0x000fe400078e0200 */
[----:B------:R-:W1:Y:S01]  /*0d40*/  LDC R11, c[0x0][0x76c] ;  /* 0x0001db00ff0b7b82 */ /* 0x000e620000000800 */
[----:B---3--:R-:W-:Y:S02]  /*0d50*/  IMAD R6, R7, R6, RZ ;  /* 0x0000000607067224 */ /* 0x008fe400078e02ff */
[----:B------:R-:W-:-:S05]  /*0d60*/  IMAD.MOV.U32 R0, RZ, RZ, 0x1 ;  /* 0x00000001ff007424 */ /* 0x000fca00078e00ff */
[----:B------:R-:W3:Y:S01]  /*0d70*/  LDC.64 R8, c[0x0][0x760] ;  /* 0x0001d800ff087b82 */ /* 0x000ee20000000a00 */
[----:B--2---:R-:W-:Y:S02]  /*0d80*/  IMAD R17, R6, R17, RZ ;  /* 0x0000001106117224 */ /* 0x004fe400078e02ff */
[----:B------:R-:W-:-:S03]  /*0d90*/  IMAD.MOV.U32 R6, RZ, RZ, -0x1 ;  /* 0xffffffffff067424 */ /* 0x000fc600078e00ff */
[----:B------:R-:W-:Y:S02]  /*0da0*/  LEA.HI R17, R17, R17, RZ, 0x1 ;  /* 0x0000001111117211 */ /* 0x000fe400078f08ff */
[----:B------:R-:W2:Y:S02]  /*0db0*/  LDC.64 R2, c[0x0][0x778] ;  /* 0x0001de00ff027b82 */ /* 0x000ea40000000a00 */
[----:B----4-:R-:W-:-:S07]  /*0dc0*/  SHF.R.S32.HI R17, RZ, 0x1, R17 ;  /* 0x00000001ff117819 */ /* 0x010fce0000011411 */
.L_x_23:
[----:B------:R-:W-:-:S04]  /*0dd0*/  LEA.HI R13, R4, R4, RZ, 0x1 ;  /* 0x00000004040d7211 */ /* 0x000fc800078f08ff */
[----:B------:R-:W-:Y:S02]  /*0de0*/  LOP3.LUT R7, R13, 0xfffffffe, RZ, 0xc0, !PT ;  /* 0xfffffffe0d077812 */ /* 0x000fe400078ec0ff */
[----:B------:R-:W-:Y:S02]  /*0df0*/  SHF.R.S32.HI R13, RZ, 0x1, R13 ;  /* 0x00000001ff0d7819 */ /* 0x000fe4000001140d */
[----:B------:R-:W-:-:S03]  /*0e00*/  ISETP.NE.AND P0, PT, R4, R7, PT ;  /* 0x000000070400720c */ /* 0x000fc60003f05270 */
[----:B------:R-:W-:Y:S01]  /*0e10*/  VIADD R7, R13, 0xffffffff ;  /* 0xffffffff0d077836 */ /* 0x000fe20000000000 */
[----:B------:R-:W-:-:S13]  /*0e20*/  ISETP.LT.AND P0, PT, R4, RZ, P0 ;  /* 0x000000ff0400720c */ /* 0x000fda0000701270 */
[----:B------:R-:W-:-:S05]  /*0e30*/  @!P0 IMAD.MOV R7, RZ, RZ, R13 ;  /* 0x000000ffff078224 */ /* 0x000fca00078e020d */
[----:B------:R-:W-:-:S13]  /*0e40*/  ISETP.GE.AND P0, PT, R7, R16, PT ;  /* 0x000000100700720c */ /* 0x000fda0003f06270 */
[----:B------:R-:W-:Y:S05]  /*0e50*/  @P0 BRA `(.L_x_19) ;  /* 0x0000000000940947 */ /* 0x000fea0003800000 */
[----:B------:R-:W-:-:S04]  /*0e60*/  SHF.L.U32 R14, R7, 0x8, RZ ;  /* 0x00000008070e7819 */ /* 0x000fc800000006ff */
[----:B------:R-:W-:-:S13]  /*0e70*/  ISETP.GE.AND P0, PT, R14, R15, PT ;  /* 0x0000000f0e00720c */ /* 0x000fda0003f06270 */
[----:B------:R-:W-:Y:S05]  /*0e80*/  @!P0 BRA `(.L_x_20) ;  /* 0x0000000000388947 */ /* 0x000fea0003800000 */
[----:B------:R-:W-:Y:S01]  /*0e90*/  VIADD R7, R6, 0x1 ;  /* 0x0000000106077836 */ /* 0x000fe20000000000 */
[----:B------:R-:W-:-:S04]  /*0ea0*/  MOV R6, 0xffffffff ;  /* 0xffffffff00067802 */ /* 0x000fc80000000f00 */
[----:B------:R-:W-:-:S13]  /*0eb0*/  ISETP.GT.U32.AND P0, PT, R7, 0x1f, PT ;  /* 0x0000001f0700780c */ /* 0x000fda0003f04070 */
[----:B------:R-:W-:Y:S05]  /*0ec0*/  @P0 BRA `(.L_x_21) ;  /* 0x0000000000240947 */ /* 0x000fea0003800000 */
[----:B------:R-:W-:Y:S01]  /*0ed0*/  ISETP.GT.AND P0, PT, R19, R14, PT ;  /* 0x0000000e1300720c */ /* 0x000fe20003f04270 */
[----:B------:R-:W-:-:S05]  /*0ee0*/  IMAD.MOV.U32 R6, RZ, RZ, -0x1 ;  /* 0xffffffffff067424 */ /* 0x000fca00078e00ff */
[----:B------:R-:W-:-:S07]  /*0ef0*/  SHF.L.U32 R7, R6, R7, RZ ;  /* 0x0000000706077219 */ /* 0x000fce00000006ff */
[----:B------:R-:W-:-:S04]  /*0f00*/  VOTE.ANY R6, PT, P0 ;  /* 0x0000000000067806 */ /* 0x000fc800000e0100 */
[----:B------:R-:W-:-:S05]  /*0f10*/  LOP3.LUT P0, R7, R6, RZ, R7, 0xa0, !PT ;  /* 0x000000ff06077212 */ /* 0x000fca000780a007 */
[----:B------:R-:W-:-:S05]  /*0f20*/  VIADD R6, R7, 0xffffffff ;  /* 0xffffffff07067836 */ /* 0x000fca0000000000 */
[----:B------:R-:W-:-:S04]  /*0f30*/  LOP3.LUT R7, R7, R6, RZ, 0xc, !PT ;  /* 0x0000000607077212 */ /* 0x000fc800078e0cff */
[----:B------:R-:W4:Y:S02]  /*0f40*/  POPC R6, R7 ;  /* 0x0000000700067309 */ /* 0x000f240000000000 */
[----:B----4-:R-:W-:-:S07]  /*0f50*/  SEL R6, R6, 0xffffffff, P0 ;  /* 0xffffffff06067807 */ /* 0x010fce0000000000 */
.L_x_21:
[----:B------:R4:W3:Y:S02]  /*0f60*/  SHFL.IDX PT, R15, R19, R6, 0x1f ;  /* 0x00001f06130f7589 */ /* 0x0008e400000e0000 */
.L_x_20:
[----:B------:R-:W5:Y:S01]  /*0f70*/  S2R R13, SR_CgaCtaId ;  /* 0x00000000000d7919 */ /* 0x000f620000008800 */
[----:B------:R-:W-:Y:S01]  /*0f80*/  MOV R14, 0x400 ;  /* 0x00000400000e7802 */ /* 0x000fe20000000f00 */
[----:B------:R-:W-:-:S03]  /*0f90*/  IMAD.U32 R21, R0, -0x80000000, RZ ;  /* 0x8000000000157824 */ /* 0x000fc600078e00ff */
[----:B-----5:R-:W-:-:S05]  /*0fa0*/  LEA R13, R13, R14, 0x18 ;  /* 0x0000000e0d0d7211 */ /* 0x020fca00078ec0ff */
[----:B------:R-:W-:-:S04]  /*0fb0*/  IMAD R14, R10, 0x8, R13 ;  /* 0x000000080a0e7824 */ /* 0x000fc800078e020d */
[----:B------:R-:W5:Y:S02]  /*0fc0*/  SYNCS.PHASECHK.TRANS64.TRYWAIT P0, [R14+URZ+0xa0], R21 ;  /* 0x0000a0150e0075a7 */ /* 0x000f6400080011ff */
[----:B-----5:R-:W-:Y:S05]  /*0fd0*/  @!P0 BRA `(.L_x_22) ;  /* 0x0000004400e08947 */ /* 0x020fea0003800000 */
.L_x_88:
[----:B------:R-:W-:Y:S01]  /*0fe0*/  ELECT P0, URZ, PT ;  /* 0x0000000000ff782f */ /* 0x000fe20003800000 */
[----:B------:R-:W-:-:S12]  /*0ff0*/  IMAD.MOV.U32 R7, RZ, RZ, 0x1 ;  /* 0x00000001ff077424 */ /* 0x000fd800078e00ff */
[C---:B------:R-:W-:Y:S02]  /*1000*/  @P0 IMAD R13, R10.reuse, 0x10, R13 ;  /* 0x000000100a0d0824 */ /* 0x040fe400078e020d */
[----:B------:R-:W-:-:S03]  /*1010*/  VIADD R10, R10, 0x1 ;  /* 0x000000010a0a7836 */ /* 0x000fc60000000000 */
[----:B------:R4:W-:Y:S02]  /*1020*/  @P0 STS.128 [R13+0x36410], R4 ;  /* 0x036410040d000388 */ /* 0x0009e40000000c00 */
[----:B------:R-:W-:Y:S01]  /*1030*/  ISETP.NE.AND P0, PT, R10, 0x2, PT ;  /* 0x000000020a00780c */ /* 0x000fe20003f05270 */
[----:B------:R5:W-:Y:S06]  /*1040*/  MEMBAR.ALL.CTA ;  /* 0x0000000000007992 */ /* 0x000bec0000008000 */
[----:B-----5:R-:W5:Y:S01]  /*1050*/  FENCE.VIEW.ASYNC.S ;  /* 0x00000000000073c6 */ /* 0x020f620000000000 */
[----:B----4-:R-:W-:-:S02]  /*1060*/  SEL R21, RZ, 0x1, P0 ;  /* 0x00000001ff157807 */ /* 0x010fc40000000000 */
[----:B------:R-:W-:Y:S02]  /*1070*/  SEL R10, R10, RZ, P0 ;  /* 0x000000ff0a0a7207 */ /* 0x000fe40000000000 */
[----:B------:R-:W-:Y:S01]  /*1080*/  LOP3.LUT R0, R0, R21, RZ, 0x3c, !PT ;  /* 0x0000001500007212 */ /* 0x000fe200078e3cff */
[----:B-----5:R-:W-:Y:S06]  /*1090*/  BAR.SYNC.DEFER_BLOCKING 0x4, 0x20 ;  /* 0x0100800000007b1d */ /* 0x020fec0000010000 */
[----:B------:R4:W-:Y:S02]  /*10a0*/  SYNCS.ARRIVE.TRANS64.ART0 RZ, [R14+URZ+0x90], R7 ;  /* 0x000090070eff79a7 */ /* 0x0009e400085000ff */
.L_x_19:
[----:B------:R-:W-:-:S04]  /*10b0*/  IMAD.IADD R18, R17, 0x1, R18 ;  /* 0x0000000111127824 */ /* 0x000fc800078e0212 */
[C---:B---3--:R-:W-:Y:S01]  /*10c0*/  IMAD.HI.U32 R5, R18.reuse, R9, RZ ;  /* 0x0000000912057227 */ /* 0x048fe200078e00ff */
[----:B------:R-:W-:-:S04]  /*10d0*/  ISETP.GE.AND P0, PT, R18, 0x200, PT ;  /* 0x000002001200780c */ /* 0x000fc80003f06270 */
[----:B------:R-:W-:-:S04]  /*10e0*/  IADD3 R4, PT, PT, R18, -R5, RZ ;  /* 0x8000000512047210 */ /* 0x000fc80007ffe0ff */
[----:B------:R-:W-:-:S05]  /*10f0*/  SHF.R.U32.HI R4, RZ, UR8, R4 ;  /* 0x00000008ff047c19 */ /* 0x000fca0008011604 */
[----:B------:R-:W-:-:S05]  /*1100*/  IMAD.IADD R5, R5, 0x1, R4 ;  /* 0x0000000105057824 */ /* 0x000fca00078e0204 */
[----:B------:R-:W-:-:S04]  /*1110*/  SHF.R.U32.HI R5, RZ, UR10, R5 ;  /* 0x0000000aff057c19 */ /* 0x000fc80008011605 */
[----:B------:R-:W-:-:S05]  /*1120*/  IADD3 R5, PT, PT, -R5, RZ, RZ ;  /* 0x000000ff05057210 */ /* 0x000fca0007ffe1ff */
[----:B----4-:R-:W-:-:S04]  /*1130*/  IMAD R14, R8, R5, R18 ;  /* 0x00000005080e7224 */ /* 0x010fc800078e0212 */
[----:B--2---:R-:W-:-:S04]  /*1140*/  IMAD.HI.U32 R5, R14, R3, RZ ;  /* 0x000000030e057227 */ /* 0x004fc800078e00ff */
[----:B------:R-:W-:-:S05]  /*1150*/  IMAD.IADD R4, R14, 0x1, -R5 ;  /* 0x000000010e047824 */ /* 0x000fca00078e0a05 */
[----:B------:R-:W-:-:S04]  /*1160*/  SHF.R.U32.HI R4, RZ, UR7, R4 ;  /* 0x00000007ff047c19 */ /* 0x000fc80008011604 */
[----:B------:R-:W-:-:S04]  /*1170*/  IADD3 R5, PT, PT, R5, R4, RZ ;  /* 0x0000000405057210 */ /* 0x000fc80007ffe0ff */
[----:B------:R-:W-:-:S05]  /*1180*/  SHF.R.U32.HI R5, RZ, UR11, R5 ;  /* 0x0000000bff057c19 */ /* 0x000fca0008011605 */
[----:B------:R-:W-:-:S04]  /*1190*/  IMAD.HI.U32 R7, R5, R12, RZ ;  /* 0x0000000c05077227 */ /* 0x000fc800078e00ff */
[----:B------:R-:W-:-:S05]  /*11a0*/  IMAD.IADD R4, R5, 0x1, -R7 ;  /* 0x0000000105047824 */ /* 0x000fca00078e0a07 */
[----:B------:R-:W-:-:S04]  /*11b0*/  SHF.R.U32.HI R4, RZ, UR13, R4 ;  /* 0x0000000dff047c19 */ /* 0x000fc80008011604 */
[----:B------:R-:W-:-:S04]  /*11c0*/  IADD3 R4, PT, PT, R7, R4, RZ ;  /* 0x0000000407047210 */ /* 0x000fc80007ffe0ff */
[----:B------:R-:W-:-:S05]  /*11d0*/  SHF.R.U32.HI R4, RZ, UR12, R4 ;  /* 0x0000000cff047c19 */ /* 0x000fca0008011604 */
[----:B------:R-:W-:-:S04]  /*11e0*/  IMAD.MOV R4, RZ, RZ, -R4 ;  /* 0x000000ffff047224 */ /* 0x000fc800078e0a04 */
[----:B-1----:R-:W-:Y:S01]  /*11f0*/  IMAD R4, R11, R4, R5 ;  /* 0x000000040b047224 */ /* 0x002fe200078e0205 */
[----:B------:R-:W-:-:S03]  /*1200*/  IADD3 R5, PT, PT, -R5, RZ, RZ ;  /* 0x000000ff05057210 */ /* 0x000fc60007ffe1ff */
[----:B------:R-:W-:Y:S02]  /*1210*/  IMAD.IADD R4, R4, 0x1, R4 ;  /* 0x0000000104047824 */ /* 0x000fe400078e0204 */
[----:B------:R-:W-:-:S03]  /*1220*/  IMAD R5, R2, R5, R14 ;  /* 0x0000000502057224 */ /* 0x000fc600078e020e */
[----:B------:R-:W-:Y:S01]  /*1230*/  LOP3.LUT R4, R4, UR23, RZ, 0xfc, !PT ;  /* 0x0000001704047c12 */ /* 0x000fe2000f8efcff */
[----:B------:R-:W-:Y:S06]  /*1240*/  @!P0 BRA `(.L_x_23) ;  /* 0xfffffff800e08947 */ /* 0x000fec000383ffff */
.L_x_18:
[----:B------:R-:W3:Y:S01]  /*1250*/  S2UR UR4, SR_CgaCtaId ;  /* 0x00000000000479c3 */ /* 0x000ee20000008800 */
[----:B------:R-:W-:Y:S01]  /*1260*/  UMOV UR5, 0x400 ;  /* 0x0000040000057882 */ /* 0x000fe20000000000 */
[----:B------:R-:W-:Y:S01]  /*1270*/  IMAD.U32 R6, R0, -0x80000000, RZ ;  /* 0x8000000000067824 */ /* 0x000fe200078e00ff */
[C---:B------:R-:W-:Y:S01]  /*1280*/  ISETP.NE.AND P0, PT, R10.reuse, 0x1, PT ;  /* 0x000000010a00780c */ /* 0x040fe20003f05270 */
[----:B------:R-:W-:-:S05]  /*1290*/  VIADD R3, R10, 0x2 ;  /* 0x000000020a037836 */ /* 0x000fca0000000000 */
[----:B------:R-:W-:Y:S01]  /*12a0*/  SEL R3, R3, 0x1, P0 ;  /* 0x0000000103037807 */ /* 0x000fe20000000000 */
[----:B---3--:R-:W-:-:S06]  /*12b0*/  ULEA UR5, UR4, UR5, 0x18 ;  /* 0x0000000504057291 */ /* 0x008fcc000f8ec0ff */
[----:B--2---:R-:W-:-:S04]  /*12c0*/  LEA R2, R10, UR5, 0x3 ;  /* 0x000000050a027c11 */ /* 0x004fc8000f8e18ff */
[----:B------:R-:W2:Y:S02]  /*12d0*/  SYNCS.PHASECHK.TRANS64.TRYWAIT P1, [R2+URZ+0xa0], R6 ;  /* 0x0000a006020075a7 */ /* 0x000ea400080211ff */
[----:B--2---:R-:W-:Y:S05]  /*12e0*/  @!P1 BRA `(.L_x_24) ;  /* 0x0000004400349947 */ /* 0x004fea0003800000 */
.L_x_90:
[----:B------:R-:W-:Y:S02]  /*12f0*/  ELECT P2, URZ, PT ;  /* 0x0000000000ff782f */ /* 0x000fe40003840000 */
[C---:B------:R-:W-:Y:S01]  /*1300*/  ISETP.NE.AND P0, PT, R3.reuse, 0x2, PT ;  /* 0x000000020300780c */ /* 0x040fe20003f05270 */
[----:B--2---:R-:W-:Y:S02]  /*1310*/  IMAD.MOV.U32 R7, RZ, RZ, RZ ;  /* 0x000000ffff077224 */ /* 0x004fe400078e00ff */
[----:B------:R-:W-:Y:S01]  /*1320*/  IMAD.MOV.U32 R11, RZ, RZ, 0x1 ;  /* 0x00000001ff0b7424 */ /* 0x000fe200078e00ff */
[----:B------:R-:W-:Y:S02]  /*1330*/  ISETP.EQ.XOR P1, PT, R10, 0x1, !P0 ;  /* 0x000000010a00780c */ /* 0x000fe40004722a70 */
[----:B------:R-:W-:Y:S02]  /*1340*/  SEL R3, R3, RZ, P0 ;  /* 0x000000ff03037207 */ /* 0x000fe40000000000 */
[----:B------:R-:W-:-:S02]  /*1350*/  SEL R9, RZ, 0x1, !P1 ;  /* 0x00000001ff097807 */ /* 0x000fc40004800000 */
[----:B------:R-:W-:Y:S02]  /*1360*/  LEA R3, R3, UR5, 0x3 ;  /* 0x0000000503037c11 */ /* 0x000fe4000f8e18ff */
[----:B------:R-:W-:Y:S01]  /*1370*/  @P2 LEA R10, R10, UR5, 0x4 ;  /* 0x000000050a0a2c11 */ /* 0x000fe2000f8e20ff */
[----:B------:R-:W-:Y:S01]  /*1380*/  @P2 IMAD.MOV.U32 R6, RZ, RZ, -0x1 ;  /* 0xffffffffff062424 */ /* 0x000fe200078e00ff */
[----:B------:R-:W-:-:S04]  /*1390*/  LOP3.LUT R9, R0, R9, RZ, 0x3c, !PT ;  /* 0x0000000900097212 */ /* 0x000fc800078e3cff */
[----:B------:R3:W-:Y:S01]  /*13a0*/  @P2 STS.128 [R10+0x36410], R4 ;  /* 0x036410040a002388 */ /* 0x0007e20000000c00 */
[----:B------:R-:W-:Y:S01]  /*13b0*/  IMAD.U32 R8, R9, -0x80000000, RZ ;  /* 0x8000000009087824 */ /* 0x000fe200078e00ff */
[----:B------:R2:W-:Y:S06]  /*13c0*/  MEMBAR.ALL.CTA ;  /* 0x0000000000007992 */ /* 0x0005ec0000008000 */
[----:B--2---:R-:W2:Y:S02]  /*13d0*/  FENCE.VIEW.ASYNC.S ;  /* 0x00000000000073c6 */ /* 0x004ea40000000000 */
[----:B--2---:R-:W-:Y:S06]  /*13e0*/  BAR.SYNC.DEFER_BLOCKING 0x4, 0x20 ;  /* 0x0100800000007b1d */ /* 0x004fec0000010000 */
[----:B------:R3:W-:Y:S01]  /*13f0*/  SYNCS.ARRIVE.TRANS64.ART0 RZ, [R2+URZ+0x90], R11 ;  /* 0x0000900b02ff79a7 */ /* 0x0007e200085000ff */
[----:B------:R-:W2:Y:S02]  /*1400*/  SYNCS.PHASECHK.TRANS64.TRYWAIT P0, [R3+URZ+0xa0], R8 ;  /* 0x0000a008030075a7 */ /* 0x000ea400080011ff */
[----:B--23--:R-:W-:Y:S05]  /*1410*/  @!P0 BRA `(.L_x_25) ;  /* 0x0000004400008947 */ /* 0x00cfea0003800000 */
.L_x_17:
[----:B------:R-:W-:Y:S01]  /*1420*/  ISETP.NE.AND P0, PT, R124, 0x5, PT ;  /* 0x000000057c00780c */ /* 0x000fe20003f05270 */
[----:B------:R-:W-:-:S04]  /*1430*/  ULEA.HI UR14, UR4, UR4, URZ, 0x1 ;  /* 0x00000004040e7291 */ /* 0x000fc8000f8f08ff */
[----:B------:R-:W-:-:S04]  /*1440*/  ULOP3.LUT UR22, UR14, 0xfffffffe, URZ, 0xc0, !UPT ;  /* 0xfffffffe0e167892 */ /* 0x000fc8000f8ec0ff */
[----:B------:R-:W-:-:S04]  /*1450*/  UIADD3 UR15, UPT, UPT, -UR22, UR4, URZ ;  /* 0x00000004160f7290 */ /* 0x000fc8000fffe1ff */
[----:B------:R-:W-:Y:S08]  /*1460*/  @P0 BRA `(.L_x_26) ;  /* 0x0000000800640947 */ /* 0x000ff00003800000 */
[----:B------:R-:W-:Y:S02]  /*1470*/  UMOV UR34, 0x400 ;  /* 0x0000040000227882 */ /* 0x000fe40000000000 */
[----:B------:R-:W-:-:S09]  /*1480*/  ULEA UR34, UR4, UR34, 0x18 ;  /* 0x0000002204227291 */ /* 0x000fd2000f8ec0ff */
[----:B------:R-:W3:Y:S02]  /*1490*/  SYNCS.PHASECHK.TRANS64.TRYWAIT P0, [UR34+0x90], RZ ;  /* 0x000090ffff0075a7 */ /* 0x000ee40008001122 */
[----:B---3--:R-:W-:Y:S05]  /*14a0*/  @!P0 BRA `(.L_x_27) ;  /* 0x0000004000f48947 */ /* 0x008fea0003800000 */
.L_x_93:
[----:B------:R-:W4:Y:S01]  /*14b0*/  LDS.128 R4, [UR34+0x36410] ;  /* 0x03641022ff047984 */ /* 0x000f220008000c00 */
[----:B---3--:R-:W-:Y:S01]  /*14c0*/  HFMA2 R0, -RZ, RZ, 0, 5.9604644775390625e-08 ;  /* 0x00000001ff007431 */ /* 0x008fe200000001ff */
[----:B------:R-:W-:Y:S01]  /*14d0*/  UMOV UR38, 0x1 ;  /* 0x0000000100267882 */ /* 0x000fe20000000000 */
[----:B------:R-:W-:Y:S01]  /*14e0*/  UMOV UR37, URZ ;  /* 0x000000ff00257c82 */ /* 0x000fe20008000000 */
[----:B------:R3:W-:Y:S06]  /*14f0*/  MEMBAR.ALL.CTA ;  /* 0x0000000000007992 */ /* 0x0007ec0000008000 */
[----:B---3--:R-:W3:Y:S02]  /*1500*/  FENCE.VIEW.ASYNC.S ;  /* 0x00000000000073c6 */ /* 0x008ee40000000000 */
[----:B---3--:R3:W-:Y:S01]  /*1510*/  SYNCS.ARRIVE.TRANS64.ART0 RZ, [UR34+0xa0], R0 ;  /* 0x0000a000ffff79a7 */ /* 0x0087e20008500022 */
[----:B----4-:R-:W-:-:S13]  /*1520*/  ISETP.NE.AND P0, PT, R7, 0x1, PT ;  /* 0x000000010700780c */ /* 0x010fda0003f05270 */
[----:B---3--:R-:W-:Y:S05]  /*1530*/  @P0 BRA `(.L_x_28) ;  /* 0x0000000400a80947 */ /* 0x008fea0003800000 */
[----:B------:R-:W-:Y:S01]  /*1540*/  R2UR UR5, R4 ;  /* 0x00000000040572ca */ /* 0x000fe200000e0000 */
[----:B------:R-:W-:Y:S01]  /*1550*/  IMAD.MOV.U32 R8, RZ, RZ, 0x1 ;  /* 0x00000001ff087424 */ /* 0x000fe200078e00ff */
[----:B------:R-:W-:Y:S01]  /*1560*/  R2UR UR12, R5 ;  /* 0x00000000050c72ca */ /* 0x000fe200000e0000 */
[----:B------:R-:W-:Y:S01]  /*1570*/  IMAD.MOV.U32 R2, RZ, RZ, RZ ;  /* 0x000000ffff027224 */ /* 0x000fe200078e00ff */
[----:B------:R-:W-:Y:S01]  /*1580*/  R2UR UR28, R6 ;  /* 0x00000000061c72ca */ /* 0x000fe200000e0000 */
[----:B------:R-:W3:Y:S01]  /*1590*/  LDCU.64 UR48, c[0x0][0x348] ;  /* 0x00006900ff3077ac */ /* 0x000ee20008000a00 */
[----:B------:R-:W-:Y:S01]  /*15a0*/  UIADD3 UR36, UPT, UPT, UR15, UR15, URZ ;  /* 0x0000000f0f247290 */ /* 0x000fe2000fffe0ff */
[----:B------:R-:W-:Y:S01]  /*15b0*/  UMOV UR38, 0x1 ;  /* 0x0000000100267882 */ /* 0x000fe20000000000 */
[----:B------:R-:W-:-:S11]  /*15c0*/  UMOV UR37, URZ ;  /* 0x000000ff00257c82 */ /* 0x000fd60008000000 */
.L_x_34:
[----:B------:R-:W-:Y:S02]  /*15d0*/  USHF.L.U32 UR4, UR38, 0x1f, URZ ;  /* 0x0000001f26047899 */ /* 0x000fe400080006ff */
[----:B-1----:R-:W-:Y:S02]  /*15e0*/  ULEA UR6, UR37, UR34, 0x3 ;  /* 0x0000002225067291 */ /* 0x002fe4000f8e18ff */
[----:B---3--:R-:W-:Y:S02]  /*15f0*/  UIADD3 UR44, UP2, UPT, UR48, 0xc0, URZ ;  /* 0x000000c0302c7890 */ /* 0x008fe4000ff5e0ff */
[----:B------:R-:W-:Y:S01]  /*1600*/  MOV R0, UR4 ;  /* 0x0000000400007c02 */ /* 0x000fe20008000f00 */
[----:B------:R-:W-:Y:S02]  /*1610*/  ULEA.HI UR4, UR5, UR5, URZ, 0x1 ;  /* 0x0000000505047291 */ /* 0x000fe4000f8f08ff */
[----:B------:R-:W-:Y:S02]  /*1620*/  ULEA UR27, UR12, UR23, 0x1 ;  /* 0x000000170c1b7291 */ /* 0x000fe4000f8e08ff */
[----:B------:R1:W3:Y:S01]  /*1630*/  SYNCS.PHASECHK.TRANS64.TRYWAIT P1, [UR6+0x38], R0 ;  /* 0x00003800ff0075a7 */ /* 0x0002e20008021106 */
[----:B------:R-:W-:-:S02]  /*1640*/  ULOP3.LUT UR6, UR4, 0xfffffffe, URZ, 0xc0, !UPT ;  /* 0xfffffffe04067892 */ /* 0x000fc4000f8ec0ff */
[----:B------:R-:W-:Y:S02]  /*1650*/  USHF.R.S32.HI UR4, URZ, 0x1, UR4 ;  /* 0x00000001ff047899 */ /* 0x000fe40008011404 */
[----:B------:R-:W-:Y:S02]  /*1660*/  UISETP.NE.AND UP4, UPT, UR5, UR6, UPT ;  /* 0x000000060500728c */ /* 0x000fe4000bf85270 */
[----:B------:R-:W-:Y:S02]  /*1670*/  UIADD3 UR7, UPT, UPT, UR4, -0x1, URZ ;  /* 0xffffffff04077890 */ /* 0x000fe4000fffe0ff */
[----:B------:R-:W-:Y:S02]  /*1680*/  UISETP.LT.AND UP4, UPT, UR5, URZ, UP4 ;  /* 0x000000ff0500728c */ /* 0x000fe4000a781270 */
[----:B------:R-:W-:Y:S02]  /*1690*/  UIADD3 UR46, UP3, UPT, UR48, 0x40, URZ ;  /* 0x00000040302e7890 */ /* 0x000fe4000ff7e0ff */
[----:B------:R-:W-:-:S02]  /*16a0*/  UIADD3 UR42, UP1, UPT, UR48, 0x140, URZ ;  /* 0x00000140302a7890 */ /* 0x000fc4000ff3e0ff */
[----:B------:R-:W-:Y:S02]  /*16b0*/  UIADD3 UR40, UP0, UPT, UR48, 0x1c0, URZ ;  /* 0x000001c030287890 */ /* 0x000fe4000ff1e0ff */
[----:B------:R-:W-:Y:S02]  /*16c0*/  UIADD3.X UR45, UPT, UPT, URZ, UR49, URZ, UP2, !UPT ;  /* 0x00000031ff2d7290 */ /* 0x000fe400097fe4ff */
[----:B------:R-:W-:Y:S02]  /*16d0*/  UIADD3.X UR47, UPT, UPT, URZ, UR49, URZ, UP3, !UPT ;  /* 0x00000031ff2f7290 */ /* 0x000fe40009ffe4ff */
[----:B------:R-:W-:Y:S02]  /*16e0*/  @!UP4 UIADD3 UR7, UPT, UPT, UR4, URZ, URZ ;  /* 0x000000ff0407c290 */ /* 0x000fe4000fffe0ff */
[----:B------:R-:W-:Y:S02]  /*16f0*/  UIADD3.X UR43, UPT, UPT, URZ, UR49, URZ, UP1, !UPT ;  /* 0x00000031ff2b7290 */ /* 0x000fe40008ffe4ff */
[----:B------:R-:W-:-:S02]  /*1700*/  UIADD3 UR20, UPT, UPT, UR7, UR7, URZ ;  /* 0x0000000707147290 */ /* 0x000fc4000fffe0ff */
[----:B------:R-:W-:Y:S02]  /*1710*/  UIADD3.X UR41, UPT, UPT, URZ, UR49, URZ, UP0, !UPT ;  /* 0x00000031ff297290 */ /* 0x000fe400087fe4ff */
[----:B------:R-:W-:Y:S02]  /*1720*/  USHF.L.U32 UR27, UR27, 0x6, URZ ;  /* 0x000000061b1b7899 */ /* 0x000fe400080006ff */
[----:B------:R-:W-:Y:S02]  /*1730*/  ULEA UR7, UR7, UR21, 0x8 ;  /* 0x0000001507077291 */ /* 0x000fe4000f8e40ff */
[----:B------:R-:W-:Y:S02]  /*1740*/  ULOP3.LUT UR20, UR20, UR23, URZ, 0xfc, !UPT ;  /* 0x0000001714147292 */ /* 0x000fe4000f8efcff */
[----:B------:R-:W-:Y:S01]  /*1750*/  UISETP.NE.AND UP2, UPT, UR23, URZ, UPT ;  /* 0x000000ff1700728c */ /* 0x000fe2000bf45270 */
[----:B------:R-:W-:Y:S01]  /*1760*/  UMOV UR35, URZ ;  /* 0x000000ff00237c82 */ /* 0x000fe20008000000 */
[----:B------:R-:W-:Y:S01]  /*1770*/  UMOV UR18, URZ ;  /* 0x000000ff00127c82 */ /* 0x000fe20008000000 */
[----:B-1----:R-:W-:-:S08]  /*1780*/  UMOV UR10, URZ ;  /* 0x000000ff000a7c82 */ /* 0x002fd00008000000 */
.L_x_32:
[----:B----4-:R-:W-:Y:S02]  /*1790*/  USHF.L.U32 UR6, UR35, 0x8, URZ ;  /* 0x0000000823067899 */ /* 0x010fe400080006ff */
[----:B------:R-:W-:Y:S02]  /*17a0*/  USHF.L.U32 UR19, UR35, 0x2, URZ ;  /* 0x0000000223137899 */ /* 0x000fe400080006ff */
[----:B------:R-:W-:Y:S01]  /*17b0*/  ULEA UR5, UR37, UR34, 0x3 ;  /* 0x0000002225057291 */ /* 0x000fe2000f8e18ff */
[----:B-1-3--:R-:W-:Y:S11]  /*17c0*/  @P1 BRA `(.L_x_29) ;  /* 0x0000000000101947 */ /* 0x00aff60003800000 */
[----:B------:R-:W-:-:S06]  /*17d0*/  USHF.L.U32 UR4, UR38, 0x1f, URZ ;  /* 0x0000001f26047899 */ /* 0x000fcc00080006ff */
[----:B------:R-:W-:-:S04]  /*17e0*/  MOV R0, UR4 ;  /* 0x0000000400007c02 */ /* 0x000fc80008000f00 */
[----:B------:R-:W1:Y:S02]  /*17f0*/  SYNCS.PHASECHK.TRANS64.TRYWAIT P0, [UR5+0x38], R0 ;  /* 0x00003800ff0075a7 */ /* 0x000e640008001105 */
[----:B-1----:R-:W-:Y:S05]  /*1800*/  @!P0 BRA `(.L_x_30) ;  /* 0x0000004000348947 */ /* 0x002fea0003800000 */
.L_x_29:
[----:B------:R-:W-:Y:S05]  /*1810*/  BRA.U UP2, `(.L_x_31) ;  /* 0x00000001020c7547 */ /* 0x000fea000b800000 */
[----:B------:R-:W-:-:S13]  /*1820*/  ELECT P0, URZ, PT ;  /* 0x0000000000ff782f */ /* 0x000fda0003800000 */
[----:B-1----:R-:W-:-:S04]  /*1830*/  @P0 MOV R0, 0xe000 ;  /* 0x0000e00000000802 */ /* 0x002fc80000000f00 */
[----:B------:R3:W-:Y:S03]  /*1840*/  @P0 SYNCS.ARRIVE.TRANS64 RZ, [UR5], R0 ;  /* 0x00000000ffff09a7 */ /* 0x0007e60008000005 */
.L_x_31:
[----:B------:R-:W-:Y:S01]  /*1850*/  USHF.L.U32 UR4, UR37, 0xf, URZ ;  /* 0x0000000f25047899 */ /* 0x000fe200080006ff */
[----:B------:R-:W-:Y:S01]  /*1860*/  PLOP3.LUT P1, PT, PT, PT, PT, 0x80, 0x8 ;  /* 0x000000000008781c */ /* 0x000fe20003f2f070 */
[----:B------:R-:W-:Y:S02]  /*1870*/  USHF.L.U32 UR24, UR37, 0xe, URZ ;  /* 0x0000000e25187899 */ /* 0x000fe400080006ff */
[----:B------:R-:W-:Y:S02]  /*1880*/  ULEA UR16, UR37, UR34, 0xb ;  /* 0x0000002225107291 */ /* 0x000fe4000f8e58ff */
[----:B------:R-:W-:Y:S02]  /*1890*/  UIADD3 UR37, UPT, UPT, UR37, 0x1, URZ ;  /* 0x0000000125257890 */ /* 0x000fe4000fffe0ff */
[----:B------:R-:W-:Y:S02]  /*18a0*/  UISETP.GT.U32.AND UP0, UPT, UR35, 0xe, UPT ;  /* 0x0000000e2300788c */ /* 0x000fe4000bf04070 */
[----:B------:R-:W-:-:S02]  /*18b0*/  UISETP.NE.AND UP1, UPT, UR37, 0x7, UPT ;  /* 0x000000072500788c */ /* 0x000fc4000bf25270 */
[----:B------:R-:W-:Y:S02]  /*18c0*/  ULEA.HI.SX32 UR4, UR4, UR34, 0x1f ;  /* 0x0000002204047291 */ /* 0x000fe4000f8ffaff */
[----:B------:R-:W-:Y:S01]  /*18d0*/  USEL UR9, URZ, 0x1, UP1 ;  /* 0x00000001ff097887 */ /* 0x000fe20008800000 */
[----:B------:R-:W-:Y:S01]  /*18e0*/  PLOP3.LUT P0, PT, PT, PT, UP0, 0x80, 0x8 ;  /* 0x000000000008781c */ /* 0x000fe20003f0f008 */
[----:B------:R-:W-:Y:S02]  /*18f0*/  ULEA.HI.SX32 UR24, UR24, UR34, 0x1f ;  /* 0x0000002218187291 */ /* 0x000fe4000f8ffaff */
[----:B------:R-:W-:Y:S02]  /*1900*/  ULEA UR8, UR15, UR16, 0xa ;  /* 0x000000100f087291 */ /* 0x000fe4000f8e50ff */
[----:B------:R-:W-:Y:S02]  /*1910*/  ULOP3.LUT UR38, UR38, UR9, URZ, 0x3c, !UPT ;  /* 0x0000000926267292 */ /* 0x000fe4000f8e3cff */
[----:B------:R-:W-:-:S02]  /*1920*/  ULOP3.LUT UR5, UR5, 0xfefffff8, URZ, 0xc0, !UPT ;  /* 0xfefffff805057892 */ /* 0x000fc4000f8ec0ff */
[----:B------:R-:W-:Y:S02]  /*1930*/  USEL UR37, UR37, URZ, UP1 ;  /* 0x000000ff25257287 */ /* 0x000fe40008800000 */
[----:B------:R-:W-:Y:S02]  /*1940*/  UIADD3 UR4, UPT, UPT, UR4, 0x5400, URZ ;  /* 0x0000540004047890 */ /* 0x000fe4000fffe0ff */
[----:B------:R-:W-:Y:S02]  /*1950*/  UIADD3 UR24, UPT, UPT, UR24, 0x21400, URZ ;  /* 0x0002140018187890 */ /* 0x000fe4000fffe0ff */
[----:B------:R-:W-:Y:S02]  /*1960*/  UIADD3 UR16, UPT, UPT, UR16, 0x2f400, URZ ;  /* 0x0002f40010107890 */ /* 0x000fe4000fffe0ff */
[----:B------:R-:W-:Y:S02]  /*1970*/  UIADD3 UR11, UPT, UPT, UR36, UR19, URZ ;  /* 0x00000013240b7290 */ /* 0x000fe4000fffe0ff */
[----:B------:R-:W-:Y:S01]  /*1980*/  UIADD3 UR8, UPT, UPT, UR8, 0x32c00, URZ ;  /* 0x00032c0008087890 */ /* 0x000fe2000fffe0ff */
[----:B------:R4:W-:Y:S01]  /*1990*/  UTMALDG.2D.2CTA [UR4], [UR46], desc[URZ] ;  /* 0x0000ff042e0075b4 */ /* 0x0009e20008209000 */
[----:B------:R-:W-:-:S02]  /*19a0*/  @!UP0 USHF.L.U32 UR32, UR38, 0x1f, URZ ;  /* 0x0000001f26208899 */ /* 0x000fc400080006ff */
[----:B------:R-:W-:Y:S01]  /*19b0*/  @!UP0 ULEA UR33, UR37, UR34, 0x3 ;  /* 0x0000002225218291 */ /* 0x000fe2000f8e18ff */
[----:B------:R-:W-:Y:S01]  /*19c0*/  UMOV UR26, UR6 ;  /* 0x00000006001a7c82 */ /* 0x000fe20008000000 */
[----:B------:R-:W-:Y:S01]  /*19d0*/  UMOV UR25, UR5 ;  /* 0x0000000500197c82 */ /* 0x000fe20008000000 */
[----:B------:R-:W-:Y:S01]  /*19e0*/  UMOV UR17, UR5 ;  /* 0x0000000500117c82 */ /* 0x000fe20008000000 */
[----:B-1-3--:R-:W-:Y:S01]  /*19f0*/  IMAD.U32 R0, RZ, RZ, UR32 ;  /* 0x00000020ff007e24 */ /* 0x00afe2000f8e00ff */
[----:B------:R-:W-:Y:S01]  /*1a00*/  UMOV UR29, 0x30000 ;  /* 0x00030000001d7882 */ /* 0x000fe20000000000 */
[----:B------:R-:W-:Y:S01]  /*1a10*/  UMOV UR13, UR28 ;  /* 0x0000001c000d7c82 */ /* 0x000fe20008000000 */
[----:B------:R-:W-:Y:S01]  /*1a20*/  UMOV UR9, UR5 ;  /* 0x0000000500097c82 */ /* 0x000fe20008000000 */
[----:B------:R4:W-:Y:S01]  /*1a30*/  UTMALDG.3D.2CTA [UR24], [UR44], desc[URZ] ;  /* 0x0000ff182c0075b4 */ /* 0x0009e20008211000 */
[----:B------:R-:W-:-:S04]  /*1a40*/  UIADD3 UR35, UPT, UPT, UR35, 0x1, URZ ;  /* 0x0000000123237890 */ /* 0x000fc8000fffe0ff */
[----:B------:R-:W-:Y:S01]  /*1a50*/  UISETP.NE.AND UP0, UPT, UR35, 0x10, UPT ;  /* 0x000000102300788c */ /* 0x000fe2000bf05270 */
[----:B------:R4:W-:Y:S01]  /*1a60*/  UTMALDG.3D.2CTA [UR16], [UR42], desc[URZ] ;  /* 0x0000ff102a0075b4 */ /* 0x0009e20008211000 */
[----:B------:R4:W-:Y:S01]  /*1a70*/  UTMALDG.4D.MULTICAST.2CTA [UR8], [UR40], UR29, desc[URZ] ;  /* 0x0000ff08280073b4 */ /* 0x0009e2000821981d */
[----:B------:R4:W1:Y:S06]  /*1a80*/  @!P0 SYNCS.PHASECHK.TRANS64.TRYWAIT P1, [UR33+0x38], R0 ;  /* 0x00003800ff0085a7 */ /* 0x00086c0008021121 */
[----:B------:R-:W-:Y:S05]  /*1a90*/  BRA.U UP0, `(.L_x_32) ;  /* 0xfffffffd003c7547 */ /* 0x000fea000b83ffff */
[----:B--2---:R-:W-:Y:S02]  /*1aa0*/  LEA R3, R8, UR34, 0x3 ;  /* 0x0000002208037c11 */ /* 0x004fe4000f8e18ff */
[----:B------:R-:W-:-:S04]  /*1ab0*/  SHF.L.U32 R4, R2, 0x1f, RZ ;  /* 0x0000001f02047819 */ /* 0x000fc800000006ff */
[----:B------:R-:W2:Y:S02]  /*1ac0*/  SYNCS.PHASECHK.TRANS64.TRYWAIT P0, [R3+URZ+0x90], R4 ;  /* 0x00009004030075a7 */ /* 0x000ea400080011ff */
[----:B--2---:R-:W-:Y:S05]  /*1ad0*/  @!P0 BRA `(.L_x_33) ;  /* 0x0000003c00a08947 */ /* 0x004fea0003800000 */
.L_x_96:
[C---:B------:R-:W-:Y:S01]  /*1ae0*/  LEA R4, R8.reuse, UR34, 0x4 ;  /* 0x0000002208047c11 */ /* 0x040fe2000f8e20ff */
[----:B------:R-:W-:Y:S02]  /*1af0*/  VIADD R8, R8, 0x1 ;  /* 0x0000000108087836 */ /* 0x000fe40000000000 */
[----:B----4-:R-:W-:-:S03]  /*1b00*/  IMAD.MOV.U32 R0, RZ, RZ, 0x1 ;  /* 0x00000001ff007424 */ /* 0x010fc600078e00ff */
[----:B--2---:R-:W2:Y:S01]  /*1b10*/  LDS.128 R4, [R4+0x36410] ;  /* 0x0364100004047984 */ /* 0x004ea20000000c00 */
[C---:B-1----:R-:W-:Y:S01]  /*1b20*/  ISETP.NE.AND P1, PT, R8.reuse, 0x2, PT ;  /* 0x000000020800780c */ /* 0x042fe20003f25270 */
[----:B------:R1:W-:Y:S06]  /*1b30*/  MEMBAR.ALL.CTA ;  /* 0x0000000000007992 */ /* 0x0003ec0000008000 */
[----:B-1----:R-:W1:Y:S01]  /*1b40*/  FENCE.VIEW.ASYNC.S ;  /* 0x00000000000073c6 */ /* 0x002e620000000000 */
[----:B------:R-:W-:Y:S01]  /*1b50*/  SEL R8, R8, RZ, P1 ;  /* 0x000000ff08087207 */ /* 0x000fe20000800000 */
[----:B-1----:R1:W-:Y:S01]  /*1b60*/  SYNCS.ARRIVE.TRANS64.ART0 RZ, [R3+URZ+0xa0], R0 ;  /* 0x0000a00003ff79a7 */ /* 0x0023e200085000ff */
[----:B--2---:R-:W-:-:S02]  /*1b70*/  ISETP.NE.AND P0, PT, R7, 0x1, PT ;  /* 0x000000010700780c */ /* 0x004fc40003f05270 */
[----:B------:R-:W-:Y:S02]  /*1b80*/  R2UR UR5, R4 ;  /* 0x00000000040572ca */ /* 0x000fe400000e0000 */
[----:B------:R-:W-:Y:S02]  /*1b90*/  R2UR UR12, R5 ;  /* 0x00000000050c72ca */ /* 0x000fe400000e0000 */
[----:B------:R-:W-:Y:S02]  /*1ba0*/  R2UR UR28, R6 ;  /* 0x00000000061c72ca */ /* 0x000fe400000e0000 */
[----:B-1----:R-:W-:-:S04]  /*1bb0*/  SEL R3, RZ, 0x1, P1 ;  /* 0x00000001ff037807 */ /* 0x002fc80000800000 */
[----:B------:R-:W-:Y:S01]  /*1bc0*/  LOP3.LUT R2, R2, R3, RZ, 0x3c, !PT ;  /* 0x0000000302027212 */ /* 0x000fe200078e3cff */
[----:B------:R-:W-:Y:S08]  /*1bd0*/  @!P0 BRA `(.L_x_34) ;  /* 0xfffffff8007c8947 */ /* 0x000ff0000383ffff */
.L_x_28:
[----:B------:R-:W-:Y:S02]  /*1be0*/  UIADD3 UR4, UPT, UPT, UR37, 0x2, URZ ;  /* 0x0000000225047890 */ /* 0x000fe4000fffe0ff */
[----:B------:R-:W-:-:S04]  /*1bf0*/  UISETP.NE.AND UP0, UPT, UR37, 0x6, UPT ;  /* 0x000000062500788c */ /* 0x000fc8000bf05270 */
[----:B------:R-:W-:-:S04]  /*1c00*/  USEL UR4, UR4, 0x1, UP0 ;  /* 0x0000000104047887 */ /* 0x000fc80008000000 */
[----:B------:R-:W-:Y:S02]  /*1c10*/  UIADD3 UR5, UPT, UPT, UR4, 0x1, URZ ;  /* 0x0000000104057890 */ /* 0x000fe4000fffe0ff */
[----:B------:R-:W-:-:S04]  /*1c20*/  UISETP.NE.AND UP1, UPT, UR4, 0x7, UPT ;  /* 0x000000070400788c */ /* 0x000fc8000bf25270 */
[----:B------:R-:W-:Y:S02]  /*1c30*/  USEL UR5, UR5, 0x1, UP1 ;  /* 0x0000000105057887 */ /* 0x000fe40008800000 */
[----:B------:R-:W-:Y:S02]  /*1c40*/  UISETP.EQ.XOR UP1, UPT, UR37, 0x6, !UP1 ;  /* 0x000000062500788c */ /* 0x000fe4000cf22a70 */
[----:B------:R-:W-:Y:S02]  /*1c50*/  UIADD3 UR4, UPT, UPT, UR5, 0x1, URZ ;  /* 0x0000000105047890 */ /* 0x000fe4000fffe0ff */
[----:B------:R-:W-:Y:S02]  /*1c60*/  UISETP.NE.AND UP0, UPT, UR5, 0x7, UPT ;  /* 0x000000070500788c */ /* 0x000fe4000bf05270 */
[----:B------:R-:W-:Y:S02]  /*1c70*/  UISETP.EQ.XOR UP1, UPT, UR5, 0x7, UP1 ;  /* 0x000000070500788c */ /* 0x000fe40008f22a70 */
[----:B------:R-:W-:-:S04]  /*1c80*/  USEL UR4, UR4, 0x1, UP0 ;  /* 0x0000000104047887 */ /* 0x000fc80008000000 */
[----:B-1----:R-:W-:Y:S02]  /*1c90*/  UIADD3 UR6, UPT, UPT, UR4, 0x1, URZ ;  /* 0x0000000104067890 */ /* 0x002fe4000fffe0ff */
[----:B------:R-:W-:Y:S02]  /*1ca0*/  UISETP.NE.AND UP0, UPT, UR4, 0x7, UPT ;  /* 0x000000070400788c */ /* 0x000fe4000bf05270 */
[----:B------:R-:W-:Y:S02]  /*1cb0*/  UISETP.EQ.XOR UP1, UPT, UR4, 0x7, UP1 ;  /* 0x000000070400788c */ /* 0x000fe40008f22a70 */
[----:B------:R-:W-:-:S04]  /*1cc0*/  USEL UR6, UR6, 0x1, UP0 ;  /* 0x0000000106067887 */ /* 0x000fc80008000000 */
[----:B------:R-:W-:Y:S02]  /*1cd0*/  UIADD3 UR5, UPT, UPT, UR6, 0x1, URZ ;  /* 0x0000000106057890 */ /* 0x000fe4000fffe0ff */
[----:B------:R-:W-:Y:S02]  /*1ce0*/  UISETP.NE.AND UP0, UPT, UR6, 0x7, UPT ;  /* 0x000000070600788c */ /* 0x000fe4000bf05270 */
[----:B------:R-:W-:Y:S02]  /*1cf0*/  UISETP.EQ.XOR UP1, UPT, UR6, 0x7, UP1 ;  /* 0x000000070600788c */ /* 0x000fe40008f22a70 */
[----:B------:R-:W-:-:S04]  /*1d00*/  USEL UR5, UR5, 0x1, UP0 ;  /* 0x0000000105057887 */ /* 0x000fc80008000000 */
[----:B------:R-:W-:Y:S02]  /*1d10*/  UISETP.EQ.XOR UP1, UPT, UR5, 0x7, UP1 ;  /* 0x000000070500788c */ /* 0x000fe40008f22a70 */
[----:B------:R-:W-:Y:S02]  /*1d20*/  UISETP.NE.AND UP0, UPT, UR5, 0x7, UPT ;  /* 0x000000070500788c */ /* 0x000fe4000bf05270 */
[----:B------:R-:W-:Y:S02]  /*1d30*/  USEL UR4, URZ, 0x1, !UP1 ;  /* 0x00000001ff047887 */ /* 0x000fe4000c800000 */
[----:B------:R-:W-:Y:S02]  /*1d40*/  USEL UR5, UR5, URZ, UP0 ;  /* 0x000000ff05057287 */ /* 0x000fe40008000000 */
[----:B------:R-:W-:Y:S02]  /*1d50*/  ULOP3.LUT UR4, UR38, UR4, URZ, 0x3c, !UPT ;  /* 0x0000000426047292 */ /* 0x000fe4000f8e3cff */
[----:B------:R-:W-:-:S02]  /*1d60*/  ULEA UR5, UR5, UR34, 0x3 ;  /* 0x0000002205057291 */ /* 0x000fc4000f8e18ff */
[----:B------:R-:W-:Y:S02]  /*1d70*/  USHF.L.U32 UR4, UR4, 0x1f, URZ ;  /* 0x0000001f04047899 */ /* 0x000fe400080006ff */
[----:B------:R-:W-:-:S04]  /*1d80*/  UISETP.NE.AND UP0, UPT, UR23, URZ, UPT ;  /* 0x000000ff1700728c */ /* 0x000fc8000bf05270 */
[----:B------:R-:W-:-:S04]  /*1d90*/  MOV R0, UR4 ;  /* 0x0000000400007c02 */ /* 0x000fc80008000f00 */
[----:B------:R-:W1:Y:S02]  /*1da0*/  SYNCS.PHASECHK.TRANS64.TRYWAIT P0, [UR5+0x38], R0 ;  /* 0x00003800ff0075a7 */ /* 0x000e640008001105 */
[----:B-1----:R-:W-:Y:S05]  /*1db0*/  @!P0 BRA `(.L_x_35) ;  /* 0x0000003c00008947 */ /* 0x002fea0003800000 */
.L_x_98:
[----:B------:R-:W-:Y:S05]  /*1dc0*/  BRA.U UP0, `(.L_x_26) ;  /* 0x00000001000c7547 */ /* 0x000fea000b800000 */
[----:B------:R-:W-:-:S13]  /*1dd0*/  ELECT P0, URZ, PT ;  /* 0x0000000000ff782f */ /* 0x000fda0003800000 */
[----:B-1----:R-:W-:-:S04]  /*1de0*/  @P0 MOV R0, 0xe000 ;  /* 0x0000e00000000802 */ /* 0x002fc80000000f00 */
[----:B------:R3:W-:Y:S03]  /*1df0*/  @P0 SYNCS.ARRIVE.TRANS64 RZ, [UR5], R0 ;  /* 0x00000000ffff09a7 */ /* 0x0007e60008000005 */
.L_x_26:
[----:B------:R-:W-:-:S13]  /*1e00*/  ISETP.NE.AND P0, PT, R124, 0x4, PT ;  /* 0x000000047c00780c */ /* 0x000fda0003f05270 */
[----:B------:R-:W-:Y:S05]  /*1e10*/  @P0 BRA `(.L_x_36) ;  /* 0x0000000c00880947 */ /* 0x000fea0003800000 */
[----:B------:R-:W4:Y:S01]  /*1e20*/  S2UR UR12, SR_CgaCtaId ;  /* 0x00000000000c79c3 */ /* 0x000f220000008800 */
[----:B------:R-:W-:Y:S01]  /*1e30*/  NOP ;  /* 0x0000000000007918 */ /* 0x000fe20000000000 */
[----:B------:R-:W-:Y:S02]  /*1e40*/  UMOV UR4, 0x400 ;  /* 0x0000040000047882 */ /* 0x000fe40000000000 */
[----:B----4-:R-:W-:-:S04]  /*1e50*/  ULEA UR12, UR12, UR4, 0x18 ;  /* 0x000000040c0c7291 */ /* 0x010fc8000f8ec0ff */
[----:B------:R-:W-:Y:S06]  /*1e60*/  BAR.SYNC.DEFER_BLOCKING 0x3, 0xa0 ;  /* 0x00c2800000007b1d */ /* 0x000fec0000010000 */
[----:B-1-3--:R-:W1:Y:S01]  /*1e70*/  LDS R0, [UR12+0xb8] ;  /* 0x0000b80cff007984 */ /* 0x00ae620008000800 */
[----:B------:R-:W3:Y:S02]  /*1e80*/  SYNCS.PHASECHK.TRANS64.TRYWAIT P0, [UR12+0x90], RZ ;  /* 0x000090ffff0075a7 */ /* 0x000ee4000800110c */
[----:B-1-3--:R-:W-:Y:S05]  /*1e90*/  @!P0 BRA `(.L_x_37) ;  /* 0x0000003800e88947 */ /* 0x00afea0003800000 */
.L_x_100:
[----:B--2---:R-:W2:Y:S01]  /*1ea0*/  LDS R3, [UR12+0x3641c] ;  /* 0x03641c0cff037984 */ /* 0x004ea20008000800 */
[----:B-1----:R-:W-:Y:S01]  /*1eb0*/  IMAD.MOV.U32 R2, RZ, RZ, 0x1 ;  /* 0x00000001ff027424 */ /* 0x002fe200078e00ff */
[----:B------:R-:W-:Y:S01]  /*1ec0*/  R2UR UR35, R0 ;  /* 0x00000000002372ca */ /* 0x000fe200000e0000 */
[----:B------:R-:W-:Y:S01]  /*1ed0*/  UMOV UR33, 0x1 ;  /* 0x0000000100217882 */ /* 0x000fe20000000000 */
[----:B------:R1:W-:Y:S06]  /*1ee0*/  MEMBAR.ALL.CTA ;  /* 0x0000000000007992 */ /* 0x0003ec0000008000 */
[----:B-1----:R-:W1:Y:S01]  /*1ef0*/  FENCE.VIEW.ASYNC.S ;  /* 0x00000000000073c6 */ /* 0x002e620000000000 */
[----:B------:R-:W-:Y:S01]  /*1f00*/  UMOV UR34, 0x1 ;  /* 0x0000000100227882 */ /* 0x000fe20000000000 */
[----:B------:R-:W-:Y:S01]  /*1f10*/  IMAD.MOV.U32 R0, RZ, RZ, 0x1 ;  /* 0x00000001ff007424 */ /* 0x000fe200078e00ff */
[----:B-1----:R1:W-:Y:S01]  /*1f20*/  SYNCS.ARRIVE.TRANS64.ART0 RZ, [UR12+0xa0], R2 ;  /* 0x0000a002ffff79a7 */ /* 0x0023e2000850000c */
[----:B--2---:R-:W-:-:S13]  /*1f30*/  ISETP.NE.AND P0, PT, R3, 0x1, PT ;  /* 0x000000010300780c */ /* 0x004fda0003f05270 */
[----:B-1----:R-:W-:Y:S05]  /*1f40*/  @P0 BRA `(.L_x_38) ;  /* 0x0000000800f40947 */ /* 0x002fea0003800000 */
[----:B------:R-:W-:Y:S01]  /*1f50*/  UIADD3 UR10, UPT, UPT, UR35, 0x100, URZ ;  /* 0x00000100230a7890 */ /* 0x000fe2000fffe0ff */
[----:B------:R-:W-:Y:S01]  /*1f60*/  HFMA2 R5, -RZ, RZ, 0, 5.9604644775390625e-08 ;  /* 0x00000001ff057431 */ /* 0x000fe200000001ff */
[----:B------:R-:W-:Y:S01]  /*1f70*/  UIADD3 UR8, UPT, UPT, UR35, 0x104, URZ ;  /* 0x0000010423087890 */ /* 0x000fe2000fffe0ff */
[----:B------:R-:W-:Y:S01]  /*1f80*/  MOV R4, RZ ;  /* 0x000000ff00047202 */ /* 0x000fe20000000f00 */
[----:B------:R-:W-:Y:S02]  /*1f90*/  UIADD3 UR6, UPT, UPT, UR35, 0x108, URZ ;  /* 0x0000010823067890 */ /* 0x000fe4000fffe0ff */
[----:B------:R-:W-:Y:S02]  /*1fa0*/  UIADD3 UR4, UPT, UPT, UR35, 0x10c, URZ ;  /* 0x0000010c23047890 */ /* 0x000fe4000fffe0ff */
[----:B------:R-:W-:Y:S02]  /*1fb0*/  UIADD3 UR11, UPT, UPT, UR35, 0x110, URZ ;  /* 0x00000110230b7890 */ /* 0x000fe4000fffe0ff */
[----:B------:R-:W-:Y:S01]  /*1fc0*/  USHF.R.U32.HI UR32, URZ, 0x1, UR10 ;  /* 0x00000001ff207899 */ /* 0x000fe2000801160a */
[----:B------:R-:W-:Y:S01]  /*1fd0*/  UMOV UR36, 0x10a02480 ;  /* 0x10a0248000247882 */ /* 0x000fe20000000000 */
[----:B------:R-:W-:-:S02]  /*1fe0*/  UIADD3 UR9, UPT, UPT, UR35, 0x114, URZ ;  /* 0x0000011423097890 */ /* 0x000fc4000fffe0ff */
[----:B------:R-:W-:Y:S02]  /*1ff0*/  UIADD3 UR7, UPT, UPT, UR35, 0x118, URZ ;  /* 0x0000011823077890 */ /* 0x000fe4000fffe0ff */
[----:B------:R-:W-:Y:S02]  /*2000*/  UIADD3 UR5, UPT, UPT, UR35, 0x11c, URZ ;  /* 0x0000011c23057890 */ /* 0x000fe4000fffe0ff */
[----:B------:R-:W-:Y:S02]  /*2010*/  USHF.R.U32.HI UR28, URZ, 0x1, UR8 ;  /* 0x00000001ff1c7899 */ /* 0x000fe40008011608 */
[----:B------:R-:W-:Y:S02]  /*2020*/  USHF.R.U32.HI UR25, URZ, 0x1, UR6 ;  /* 0x00000001ff197899 */ /* 0x000fe40008011606 */
[----:B------:R-:W-:Y:S02]  /*2030*/  USHF.R.U32.HI UR16, URZ, 0x1, UR4 ;  /* 0x00000001ff107899 */ /* 0x000fe40008011604 */
[----:B------:R-:W-:-:S02]  /*2040*/  UIADD3 UR18, UPT, UPT, UR12, 0x32c00, URZ ;  /* 0x00032c000c127890 */ /* 0x000fc4000fffe0ff */
[----:B------:R-:W-:Y:S02]  /*2050*/  UIADD3 UR19, UPT, UPT, UR12, 0x2f400, URZ ;  /* 0x0002f4000c137890 */ /* 0x000fe4000fffe0ff */
[----:B------:R-:W-:Y:S02]  /*2060*/  UIADD3 UR20, UPT, UPT, UR12, 0x5400, URZ ;  /* 0x000054000c147890 */ /* 0x000fe4000fffe0ff */
[----:B------:R-:W-:Y:S02]  /*2070*/  UIADD3 UR24, UPT, UPT, UR12, 0x21400, URZ ;  /* 0x000214000c187890 */ /* 0x000fe4000fffe0ff */
[----:B------:R-:W-:Y:S02]  /*2080*/  ULOP3.LUT UR37, UR15, 0x1, URZ, 0x3c, !UPT ;  /* 0x000000010f257892 */ /* 0x000fe4000f8e3cff */
[----:B------:R-:W-:Y:S02]  /*2090*/  USEL UR34, URZ, 0x4000, UP6 ;  /* 0x00004000ff227887 */ /* 0x000fe4000b000000 */
[----:B------:R-:W-:-:S02]  /*20a0*/  USHF.R.U32.HI UR29, URZ, 0x1a, UR11 ;  /* 0x0000001aff1d7899 */ /* 0x000fc4000801160b */
[----:B------:R-:W-:Y:S02]  /*20b0*/  USEL UR36, UR36, 0x10a00480, !UP5 ;  /* 0x10a0048024247887 */ /* 0x000fe4000e800000 */
[----:B------:R-:W-:Y:S02]  /*20c0*/  ULOP3.LUT UR32, UR32, 0x60000000, URZ, 0xc0, !UPT ;  /* 0x6000000020207892 */ /* 0x000fe4000f8ec0ff */
[----:B------:R-:W-:Y:S02]  /*20d0*/  USHF.R.U32.HI UR27, URZ, 0x1a, UR9 ;  /* 0x0000001aff1b7899 */ /* 0x000fe40008011609 */
[----:B------:R-:W-:Y:S02]  /*20e0*/  USHF.R.U32.HI UR17, URZ, 0x1a, UR7 ;  /* 0x0000001aff117899 */ /* 0x000fe40008011607 */
[----:B------:R-:W-:Y:S02]  /*20f0*/  USHF.R.U32.HI UR13, URZ, 0x1a, UR5 ;  /* 0x0000001aff0d7899 */ /* 0x000fe40008011605 */
[----:B------:R-:W-:-:S02]  /*2100*/  ULOP3.LUT UR28, UR28, 0x60000000, URZ, 0xc0, !UPT ;  /* 0x600000001c1c7892 */ /* 0x000fc4000f8ec0ff */
[----:B------:R-:W-:Y:S02]  /*2110*/  ULOP3.LUT UR25, UR25, 0x60000000, URZ, 0xc0, !UPT ;  /* 0x6000000019197892 */ /* 0x000fe4000f8ec0ff */
[----:B------:R-:W-:Y:S02]  /*2120*/  ULOP3.LUT UR16, UR16, 0x60000000, URZ, 0xc0, !UPT ;  /* 0x6000000010107892 */ /* 0x000fe4000f8ec0ff */
[----:B------:R-:W-:Y:S02]  /*2130*/  USHF.L.U32 UR26, UR33, UR15, URZ ;  /* 0x0000000f211a7299 */ /* 0x000fe400080006ff */
[----:B------:R-:W-:Y:S02]  /*2140*/  USHF.R.U32.HI UR18, URZ, 0x4, UR18 ;  /* 0x00000004ff127899 */ /* 0x000fe40008011612 */
[----:B------:R-:W-:Y:S02]  /*2150*/  USHF.R.U32.HI UR19, URZ, 0x4, UR19 ;  /* 0x00000004ff137899 */ /* 0x000fe40008011613 */
[----:B------:R-:W-:-:S02]  /*2160*/  USHF.R.U32.HI UR20, URZ, 0x4, UR20 ;  /* 0x00000004ff147899 */ /* 0x000fc40008011614 */
[----:B------:R-:W-:Y:S02]  /*2170*/  USHF.R.U32.HI UR24, URZ, 0x4, UR24 ;  /* 0x00000004ff187899 */ /* 0x000fe40008011618 */
[----:B------:R-:W-:Y:S02]  /*2180*/  USHF.L.U32 UR33, UR33, UR37, URZ ;  /* 0x0000002521217299 */ /* 0x000fe400080006ff */
[----:B------:R-:W-:Y:S02]  /*2190*/  UIADD3 UR36, UPT, UPT, UR34, UR36, URZ ;  /* 0x0000002422247290 */ /* 0x000fe4000fffe0ff */
[----:B------:R-:W-:Y:S02]  /*21a0*/  ULOP3.LUT UR29, UR32, 0x30, UR29, 0xf8, !UPT ;  /* 0x00000030201d7892 */ /* 0x000fe4000f8ef81d */
[----:B------:R-:W-:Y:S02]  /*21b0*/  ULOP3.LUT UR27, UR28, 0x30, UR27, 0xf8, !UPT ;  /* 0x000000301c1b7892 */ /* 0x000fe4000f8ef81b */
[----:B------:R-:W-:-:S02]  /*21c0*/  ULOP3.LUT UR17, UR25, 0x30, UR17, 0xf8, !UPT ;  /* 0x0000003019117892 */ /* 0x000fc4000f8ef811 */
[----:B------:R-:W-:Y:S02]  /*21d0*/  ULOP3.LUT UR13, UR16, 0x30, UR13, 0xf8, !UPT ;  /* 0x00000030100d7892 */ /* 0x000fe4000f8ef80d */
[----:B------:R-:W-:Y:S02]  /*21e0*/  ULOP3.LUT UR18, UR18, 0x3fc0, URZ, 0xc0, !UPT ;  /* 0x00003fc012127892 */ /* 0x000fe4000f8ec0ff */
[----:B------:R-:W-:Y:S02]  /*21f0*/  ULOP3.LUT UR19, UR19, 0x3fc0, URZ, 0xc0, !UPT ;  /* 0x00003fc013137892 */ /* 0x000fe4000f8ec0ff */
[----:B------:R-:W-:Y:S02]  /*2200*/  ULOP3.LUT UR20, UR20, 0x3fc0, URZ, 0xc0, !UPT ;  /* 0x00003fc014147892 */ /* 0x000fe4000f8ec0ff */
[----:B------:R-:W-:Y:S02]  /*2210*/  ULOP3.LUT UR24, UR24, 0x3fc0, URZ, 0xc0, !UPT ;  /* 0x00003fc018187892 */ /* 0x000fe4000f8ec0ff */
[----:B------:R-:W-:-:S02]  /*2220*/  ULOP3.LUT UR26, UR33, 0xffff, UR26, 0xc8, !UPT ;  /* 0x0000ffff211a7892 */ /* 0x000fc4000f8ec81a */
[----:B------:R-:W-:Y:S02]  /*2230*/  ULOP3.LUT UR55, UR29, UR36, URZ, 0xfc, !UPT ;  /* 0x000000241d377292 */ /* 0x000fe4000f8efcff */
[----:B------:R-:W-:Y:S02]  /*2240*/  ULOP3.LUT UR49, UR27, UR36, URZ, 0xfc, !UPT ;  /* 0x000000241b317292 */ /* 0x000fe4000f8efcff */
[----:B------:R-:W-:Y:S02]  /*2250*/  ULOP3.LUT UR43, UR17, UR36, URZ, 0xfc, !UPT ;  /* 0x00000024112b7292 */ /* 0x000fe4000f8efcff */
[----:B------:R-:W-:Y:S02]  /*2260*/  ULOP3.LUT UR37, UR13, UR36, URZ, 0xfc, !UPT ;  /* 0x000000240d257292 */ /* 0x000fe4000f8efcff */
[----:B------:R-:W-:Y:S02]  /*2270*/  UISETP.NE.AND UP0, UPT, UR23, URZ, UPT ;  /* 0x000000ff1700728c */ /* 0x000fe4000bf05270 */
[----:B------:R-:W-:-:S02]  /*2280*/  ULOP3.LUT UR18, UR18, 0x10000, URZ, 0xfc, !UPT ;  /* 0x0001000012127892 */ /* 0x000fc4000f8efcff */
[----:B------:R-:W-:Y:S02]  /*2290*/  ULOP3.LUT UR19, UR19, 0x10000, URZ, 0xfc, !UPT ;  /* 0x0001000013137892 */ /* 0x000fe4000f8efcff */
[----:B------:R-:W-:Y:S02]  /*22a0*/  ULOP3.LUT UR20, UR20, 0x10000, URZ, 0xfc, !UPT ;  /* 0x0001000014147892 */ /* 0x000fe4000f8efcff */
[----:B------:R-:W-:Y:S02]  /*22b0*/  ULOP3.LUT UR24, UR24, 0x10000, URZ, 0xfc, !UPT ;  /* 0x0001000018187892 */ /* 0x000fe4000f8efcff */
[----:B------:R-:W-:Y:S01]  /*22c0*/  UISETP.NE.AND UP1, UPT, UR23, URZ, UPT ;  /* 0x000000ff1700728c */ /* 0x000fe2000bf25270 */
[----:B------:R-:W-:Y:S01]  /*22d0*/  UMOV UR34, 0x1 ;  /* 0x0000000100227882 */ /* 0x000fe20000000000 */
[----:B------:R-:W-:Y:S01]  /*22e0*/  UMOV UR33, URZ ;  /* 0x000000ff00217c82 */ /* 0x000fe20008000000 */
[----:B------:R-:W-:Y:S01]  /*22f0*/  UMOV UR32, URZ ;  /* 0x000000ff00207c82 */ /* 0x000fe20008000000 */
[----:B------:R-:W-:Y:S01]  /*2300*/  UMOV UR29, URZ ;  /* 0x000000ff001d7c82 */ /* 0x000fe20008000000 */
[----:B------:R-:W-:Y:S01]  /*2310*/  UMOV UR54, URZ ;  /* 0x000000ff00367c82 */ /* 0x000fe20008000000 */
[----:B------:R-:W-:Y:S01]  /*2320*/  UMOV UR48, URZ ;  /* 0x000000ff00307c82 */ /* 0x000fe20008000000 */
[----:B------:R-:W-:Y:S01]  /*2330*/  UMOV UR42, URZ ;  /* 0x000000ff002a7c82 */ /* 0x000fe20008000000 */
[----:B------:R-:W-:-:S05]  /*2340*/  UMOV UR36, URZ ;  /* 0x000000ff00247c82 */ /* 0x000fca0008000000 */
.L_x_47:
[----:B------:R-:W-:Y:S01]  /*2350*/  PLOP3.LUT P0, PT, PT, PT, UP0, 0x80, 0x8 ;  /* 0x000000000008781c */ /* 0x000fe20003f0f008 */
[----:B------:R-:W-:Y:S01]  /*2360*/  @!UP0 USHF.L.U32 UR16, UR32, 0x1f, URZ ;  /* 0x0000001f20108899 */ /* 0x000fe200080006ff */
[----:B----4-:R-:W-:Y:S01]  /*2370*/  PLOP3.LUT P3, PT, PT, PT, PT, 0x80, 0x8 ;  /* 0x000000000008781c */ /* 0x010fe20003f6f070 */
[----:B------:R-:W-:Y:S01]  /*2380*/  @!UP0 ULEA UR25, UR29, UR12, 0x3 ;  /* 0x0000000c1d198291 */ /* 0x000fe2000f8e18ff */
[----:B------:R-:W-:Y:S01]  /*2390*/  PLOP3.LUT P2, PT, PT, PT, PT, 0x8, 0x80 ;  /* 0x000000000080781c */ /* 0x000fe20003f4e170 */
[----:B-1----:R-:W-:Y:S02]  /*23a0*/  @!UP0 USHF.L.U32 UR13, UR34, 0x1f, URZ ;  /* 0x0000001f220d8899 */ /* 0x002fe400080006ff */
[----:B------:R-:W-:Y:S01]  /*23b0*/  ULEA UR17, UR33, UR12, 0x3 ;  /* 0x0000000c21117291 */ /* 0x000fe2000f8e18ff */
[----:B--2---:R-:W-:Y:S01]  /*23c0*/  IMAD.U32 R2, RZ, RZ, UR16 ;  /* 0x00000010ff027e24 */ /* 0x004fe2000f8e00ff */
[----:B------:R-:W-:Y:S02]  /*23d0*/  ULEA UR16, UR33, UR35, 0x7 ;  /* 0x0000002321107291 */ /* 0x000fe4000f8e38ff */
[----:B------:R-:W-:Y:S01]  /*23e0*/  IMAD.U32 R0, RZ, RZ, UR13 ;  /* 0x0000000dff007e24 */ /* 0x000fe2000f8e00ff */
[----:B------:R-:W-:-:S02]  /*23f0*/  UPLOP3.LUT UP4, UPT, UPT, UPT, UPT, 0x40, 0x4 ;  /* 0x000000000004789c */ /* 0x000fc40003f8e870 */
[----:B------:R1:W2:Y:S02]  /*2400*/  @!P0 SYNCS.PHASECHK.TRANS64.TRYWAIT P3, [UR25], R2 ;  /* 0x00000002ff0085a7 */ /* 0x0002a40008061119 */
[----:B------:R-:W3:Y:S02]  /*2410*/  @!P0 SYNCS.PHASECHK.TRANS64.TRYWAIT P1, [UR17+0x80], R0 ;  /* 0x00008000ff0085a7 */ /* 0x000ee40008021111 */
[----:B---3--:R-:W-:-:S13]  /*2420*/  @!P0 PLOP3.LUT P2, PT, P1, PT, PT, 0x8, 0x80 ;  /* 0x000000000080881c */ /* 0x008fda0000f4e170 */
[----:B-12---:R-:W-:Y:S05]  /*2430*/  @!P2 BRA `(.L_x_39) ;  /* 0x000000000010a947 */ /* 0x006fea0003800000 */
[----:B------:R-:W-:-:S06]  /*2440*/  USHF.L.U32 UR13, UR34, 0x1f, URZ ;  /* 0x0000001f220d7899 */ /* 0x000fcc00080006ff */
[----:B------:R-:W-:-:S04]  /*2450*/  MOV R0, UR13 ;  /* 0x0000000d00007c02 */ /* 0x000fc80008000f00 */
[----:B------:R-:W1:Y:S02]  /*2460*/  SYNCS.PHASECHK.TRANS64.TRYWAIT P0, [UR17+0x80], R0 ;  /* 0x00008000ff0075a7 */ /* 0x000e640008001111 */
[----:B-1----:R-:W-:Y:S05]  /*2470*/  @!P0 BRA `(.L_x_40) ;  /* 0x0000003400888947 */ /* 0x002fea0003800000 */
.L_x_39:
[----:B------:R-:W-:Y:S01]  /*2480*/  UMOV UR28, URZ ;  /* 0x000000ff001c7c82 */ /* 0x000fe20008000000 */
.L_x_44:
[----:B--234-:R-:W-:Y:S05]  /*2490*/  BRA.U UP0, `(.L_x_41) ;  /* 0x0000000100d87547 */ /* 0x01cfea000b800000 */
[----:B------:R-:W-:Y:S02]  /*24a0*/  ULEA UR74, UR29, UR19, 0x7 ;  /* 0x000000131d4a7291 */ /* 0x000fe4000f8e38ff */
[----:B------:R-:W-:Y:S02]  /*24b0*/  ULEA UR66, UR29, UR18, 0x7 ;  /* 0x000000121d427291 */ /* 0x000fe4000f8e38ff */
[----:B------:R-:W-:Y:S02]  /*24c0*/  ULEA UR58, UR29, UR24, 0x9 ;  /* 0x000000181d3a7291 */ /* 0x000fe4000f8e48ff */
[----:B------:R-:W-:Y:S02]  /*24d0*/  ULEA UR56, UR29, UR20, 0xa ;  /* 0x000000141d387291 */ /* 0x000fe4000f8e50ff */
[----:B------:R-:W-:Y:S02]  /*24e0*/  ULEA UR13, UR29, UR12, 0x3 ;  /* 0x0000000c1d0d7291 */ /* 0x000fe4000f8e18ff */
[----:B------:R-:W-:Y:S02]  /*24f0*/  UIADD3 UR72, UPT, UPT, UR74, 0x20, URZ ;  /* 0x000000204a487890 */ /* 0x000fe4000fffe0ff */
        /* <DEDUP_REMOVED lines=11> */
[----:B------:R-:W-:Y:S01]  /*25b0*/  UIADD3 UR27, UPT, UPT, UR13, 0x38, URZ ;  /* 0x000000380d1b7890 */ /* 0x000fe2000fffe0ff */
[----:B------:R-:W-:Y:S01]  /*25c0*/  UMOV UR75, 0x4008 ;  /* 0x00004008004b7882 */ /* 0x000fe20000000000 */
        /* <DEDUP_REMOVED lines=15> */
[----:B------:R-:W-:Y:S05]  /*26c0*/  @P3 BRA `(.L_x_42) ;  /* 0x0000000000103947 */ /* 0x000fea0003800000 */
[----:B------:R-:W-:Y:S06]  /*26d0*/  USHF.L.U32 UR25, UR32, 0x1f, URZ ;  /* 0x0000001f20197899 */ /* 0x000fec00080006ff */
[----:B-1----:R-:W-:Y:S04]  /*26e0*/  MOV R0, UR25 ;  /* 0x0000001900007c02 */ /* 0x002fe80008000f00 */
[----:B------:R-:W1:Y:S02]  /*26f0*/  SYNCS.PHASECHK.TRANS64.TRYWAIT P0, [UR13], R0 ;  /* 0x00000000ff0075a7 */ /* 0x000e64000800110d */
[----:B-1----:R-:W-:Y:S05]  /*2700*/  @!P0 BRA `(.L_x_43) ;  /* 0x0000003400048947 */ /* 0x002fea0003800000 */
.L_x_42:
[----:B------:R2:W-:Y:S01]  /*2710*/  UTCCP.T.S.2CTA.4x32dp128bit tmem[UR35+0x100], gdesc[UR74] ;  /* 0x0001004a230079e7 */ /* 0x0005e20009300000 */
[----:B------:R2:W-:Y:S01]  /*2720*/  UTCCP.T.S.2CTA.4x32dp128bit tmem[UR35+0x104], gdesc[UR72] ;  /* 0x00010448230079e7 */ /* 0x0005e20009300000 */
[----:B------:R2:W-:Y:S01]  /*2730*/  UTCCP.T.S.2CTA.4x32dp128bit tmem[UR35+0x108], gdesc[UR70] ;  /* 0x00010846230079e7 */ /* 0x0005e20009300000 */
[----:B------:R2:W-:Y:S01]  /*2740*/  UTCCP.T.S.2CTA.4x32dp128bit tmem[UR35+0x10c], gdesc[UR68] ;  /* 0x00010c44230079e7 */ /* 0x0005e20009300000 */
[----:B------:R2:W-:Y:S01]  /*2750*/  UTCCP.T.S.2CTA.4x32dp128bit tmem[UR35+0x110], gdesc[UR66] ;  /* 0x00011042230079e7 */ /* 0x0005e20009300000 */
[----:B------:R2:W-:Y:S01]  /*2760*/  UTCCP.T.S.2CTA.4x32dp128bit tmem[UR35+0x114], gdesc[UR64] ;  /* 0x00011440230079e7 */ /* 0x0005e20009300000 */
[----:B------:R2:W-:Y:S01]  /*2770*/  UTCCP.T.S.2CTA.4x32dp128bit tmem[UR35+0x118], gdesc[UR62] ;  /* 0x0001183e230079e7 */ /* 0x0005e20009300000 */
[----:B------:R2:W-:Y:S01]  /*2780*/  UTCCP.T.S.2CTA.4x32dp128bit tmem[UR35+0x11c], gdesc[UR60] ;  /* 0x00011c3c230079e7 */ /* 0x0005e20009300000 */
[----:B------:R2:W-:Y:S01]  /*2790*/  UTCOMMA.2CTA.4X gdesc[UR56], gdesc[UR58], tmem[UR16], tmem[UR54], idesc[UR55], tmem[UR10], UP4 ;  /* 0x800a363a380075ea */ /* 0x0005e2000a200010 */
[----:B------:R2:W-:Y:S01]  /*27a0*/  UTCOMMA.2CTA.4X gdesc[UR50], gdesc[UR52], tmem[UR16], tmem[UR48], idesc[UR49], tmem[UR8], UPT ;  /* 0x80083034320075ea */ /* 0x0005e2000ba00010 */
[----:B------:R2:W-:Y:S01]  /*27b0*/  UTCOMMA.2CTA.4X gdesc[UR44], gdesc[UR46], tmem[UR16], tmem[UR42], idesc[UR43], tmem[UR6], UPT ;  /* 0x80062a2e2c0075ea */ /* 0x0005e2000ba00010 */
[----:B------:R-:W-:Y:S01]  /*27c0*/  UPLOP3.LUT UP4, UPT, UPT, UPT, UPT, 0x80, 0x8 ;  /* 0x000000000008789c */ /* 0x000fe20003f8f070 */
[----:B------:R2:W-:Y:S01]  /*27d0*/  UTCOMMA.2CTA.4X gdesc[UR38], gdesc[UR40], tmem[UR16], tmem[UR36], idesc[UR37], tmem[UR4], UPT ;  /* 0x80042428260075ea */ /* 0x0005e2000ba00010 */
[----:B------:R2:W-:Y:S01]  /*27e0*/  UTCBAR.2CTA.MULTICAST [UR27], URZ, UR26 ;  /* 0x000000ff1b0073e9 */ /* 0x0005e2000820081a */
[----:B------:R-:W-:Y:S02]  /*27f0*/  NOP ;  /* 0x0000000000007918 */ /* 0x000fe40000000000 */
.L_x_41:
[----:B------:R-:W-:Y:S01]  /*2800*/  UIADD3 UR29, UPT, UPT, UR29, 0x1, URZ ;  /* 0x000000011d1d7890 */ /* 0x000fe2000fffe0ff */
[----:B------:R-:W-:Y:S01]  /*2810*/  PLOP3.LUT P3, PT, PT, PT, PT, 0x80, 0x8 ;  /* 0x000000000008781c */ /* 0x000fe20003f6f070 */
[----:B------:R-:W-:Y:S02]  /*2820*/  UISETP.GT.U32.AND UP3, UPT, UR28, 0xe, UPT ;  /* 0x0000000e1c00788c */ /* 0x000fe4000bf64070 */
[----:B------:R-:W-:Y:S02]  /*2830*/  UISETP.NE.AND UP2, UPT, UR29, 0x7, UPT ;  /* 0x000000071d00788c */ /* 0x000fe4000bf45270 */
[----:B------:R-:W-:Y:S02]  /*2840*/  UISETP.NE.OR UP3, UPT, UR23, URZ, UP3 ;  /* 0x000000ff1700728c */ /* 0x000fe40009f65670 */
[----:B------:R-:W-:Y:S02]  /*2850*/  USEL UR13, URZ, 0x1, UP2 ;  /* 0x00000001ff0d7887 */ /* 0x000fe40009000000 */
[----:B------:R-:W-:Y:S02]  /*2860*/  USEL UR29, UR29, URZ, UP2 ;  /* 0x000000ff1d1d7287 */ /* 0x000fe40009000000 */
[----:B------:R-:W-:Y:S01]  /*2870*/  ULOP3.LUT UR32, UR32, UR13, URZ, 0x3c, !UPT ;  /* 0x0000000d20207292 */ /* 0x000fe2000f8e3cff */
[----:B------:R-:W-:Y:S01]  /*2880*/  PLOP3.LUT P0, PT, PT, PT, UP3, 0x80, 0x8 ;  /* 0x000000000008781c */ /* 0x000fe20003f0f038 */
[----:B------:R-:W-:Y:S03]  /*2890*/  UIADD3 UR28, UPT, UPT, UR28, 0x1, URZ ;  /* 0x000000011c1c7890 */ /* 0x000fe6000fffe0ff */
[----:B------:R-:W-:Y:S02]  /*28a0*/  @!UP3 USHF.L.U32 UR13, UR32, 0x1f, URZ ;  /* 0x0000001f200db899 */ /* 0x000fe400080006ff */
[----:B------:R-:W-:Y:S02]  /*28b0*/  @!UP3 ULEA UR25, UR29, UR12, 0x3 ;  /* 0x0000000c1d19b291 */ /* 0x000fe4000f8e18ff */
[----:B------:R-:W-:Y:S02]  /*28c0*/  UISETP.NE.AND UP2, UPT, UR28, 0x10, UPT ;  /* 0x000000101c00788c */ /* 0x000fe4000bf45270 */
[----:B-1----:R-:W-:Y:S05]  /*28d0*/  IMAD.U32 R0, RZ, RZ, UR13 ;  /* 0x0000000dff007e24 */ /* 0x002fea000f8e00ff */
[----:B------:R3:W4:Y:S02]  /*28e0*/  @!P0 SYNCS.PHASECHK.TRANS64.TRYWAIT P3, [UR25], R0 ;  /* 0x00000000ff0085a7 */ /* 0x0007240008061119 */
[----:B------:R-:W-:Y:S05]  /*28f0*/  BRA.U UP2, `(.L_x_44) ;  /* 0xfffffff902e47547 */ /* 0x000fea000b83ffff */
[----:B------:R-:W-:Y:S01]  /*2900*/  UIADD3 UR33, UPT, UPT, UR33, 0x1, URZ ;  /* 0x0000000121217890 */ /* 0x000fe2000fffe0ff */
[----:B------:R-:W-:Y:S01]  /*2910*/  PLOP3.LUT P0, PT, PT, PT, UP1, 0x80, 0x8 ;  /* 0x000000000008781c */ /* 0x000fe20003f0f018 */
[----:B------:R-:W-:Y:S01]  /*2920*/  IMAD.U32 R3, R4, -0x80000000, RZ ;  /* 0x8000000004037824 */ /* 0x000fe200078e00ff */
[----:B------:R-:W-:Y:S01]  /*2930*/  LEA R2, R5, UR12, 0x3 ;  /* 0x0000000c05027c11 */ /* 0x000fe2000f8e18ff */
[----:B------:R-:W-:-:S04]  /*2940*/  UISETP.NE.AND UP2, UPT, UR33, 0x2, UPT ;  /* 0x000000022100788c */ /* 0x000fc8000bf45270 */
[----:B------:R-:W-:Y:S02]  /*2950*/  USEL UR13, URZ, 0x1, UP2 ;  /* 0x00000001ff0d7887 */ /* 0x000fe40009000000 */
[----:B------:R-:W-:Y:S02]  /*2960*/  USEL UR33, UR33, URZ, UP2 ;  /* 0x000000ff21217287 */ /* 0x000fe40009000000 */
[----:B------:R-:W-:Y:S02]  /*2970*/  ULOP3.LUT UR34, UR34, UR13, URZ, 0x3c, !UPT ;  /* 0x0000000d22227292 */ /* 0x000fe4000f8e3cff */
[----:B--2---:R-:W-:Y:S02]  /*2980*/  @!UP1 ULEA UR16, UR33, UR12, 0x3 ;  /* 0x0000000c21109291 */ /* 0x004fe4000f8e18ff */
[----:B------:R-:W-:-:S06]  /*2990*/  @!UP1 USHF.L.U32 UR13, UR34, 0x1f, URZ ;  /* 0x0000001f220d9899 */ /* 0x000fcc00080006ff */
[----:B---3--:R-:W-:Y:S01]  /*29a0*/  IMAD.U32 R0, RZ, RZ, UR13 ;  /* 0x0000000dff007e24 */ /* 0x008fe2000f8e00ff */
[----:B------:R-:W-:Y:S06]  /*29b0*/  BRA.U UP1, `(.L_x_45) ;  /* 0x0000000101107547 */ /* 0x000fec000b800000 */
[----:B------:R-:W-:Y:S01]  /*29c0*/  UIADD3 UR17, UPT, UPT, UR17, 0x70, URZ ;  /* 0x0000007011117890 */ /* 0x000fe2000fffe0ff */
[----:B------:R-:W-:-:S08]  /*29d0*/  UMOV UR13, 0x3 ;  /* 0x00000003000d7882 */ /* 0x000fd00000000000 */
[----:B------:R1:W-:Y:S01]  /*29e0*/  UTCBAR.2CTA.MULTICAST [UR17], URZ, UR13 ;  /* 0x000000ff110073e9 */ /* 0x0003e2000820080d */
[----:B------:R-:W-:Y:S02]  /*29f0*/  NOP ;  /* 0x0000000000007918 */ /* 0x000fe40000000000 */
.L_x_45:
[----:B------:R2:W-:Y:S01]  /*2a00*/  @!P0 SYNCS.PHASECHK.TRANS64.TRYWAIT PT, [UR16+0x80], R0 ;  /* 0x00008000ff0085a7 */ /* 0x0005e200080e1110 */
[----:B------:R-:W3:Y:S02]  /*2a10*/  SYNCS.PHASECHK.TRANS64.TRYWAIT P0, [R2+URZ+0x90], R3 ;  /* 0x00009003020075a7 */ /* 0x000ee400080011ff */
[----:B--23--:R-:W-:Y:S05]  /*2a20*/  @!P0 BRA `(.L_x_46) ;  /* 0x00000030005c8947 */ /* 0x00cfea0003800000 */
.L_x_104:
[C---:B------:R-:W-:Y:S01]  /*2a30*/  LEA R0, R5.reuse, UR12, 0x4 ;  /* 0x0000000c05007c11 */ /* 0x040fe2000f8e20ff */
[----:B------:R-:W-:Y:S02]  /*2a40*/  VIADD R5, R5, 0x1 ;  /* 0x0000000105057836 */ /* 0x000fe40000000000 */
[----:B------:R-:W-:-:S03]  /*2a50*/  IMAD.MOV.U32 R3, RZ, RZ, 0x1 ;  /* 0x00000001ff037424 */ /* 0x000fc600078e00ff */
[----:B------:R-:W3:Y:S01]  /*2a60*/  LDS R0, [R0+0x3641c] ;  /* 0x03641c0000007984 */ /* 0x000ee20000000800 */
[C---:B------:R-:W-:Y:S01]  /*2a70*/  ISETP.NE.AND P1, PT, R5.reuse, 0x2, PT ;  /* 0x000000020500780c */ /* 0x040fe20003f25270 */
[----:B------:R5:W-:Y:S06]  /*2a80*/  MEMBAR.ALL.CTA ;  /* 0x0000000000007992 */ /* 0x000bec0000008000 */
[----:B-----5:R-:W5:Y:S01]  /*2a90*/  FENCE.VIEW.ASYNC.S ;  /* 0x00000000000073c6 */ /* 0x020f620000000000 */
[----:B------:R-:W-:Y:S01]  /*2aa0*/  SEL R5, R5, RZ, P1 ;  /* 0x000000ff05057207 */ /* 0x000fe20000800000 */
[----:B-----5:R5:W-:Y:S01]  /*2ab0*/  SYNCS.ARRIVE.TRANS64.ART0 RZ, [R2+URZ+0xa0], R3 ;  /* 0x0000a00302ff79a7 */ /* 0x020be200085000ff */
[----:B---3--:R-:W-:-:S02]  /*2ac0*/  ISETP.NE.AND P0, PT, R0, 0x1, PT ;  /* 0x000000010000780c */ /* 0x008fc40003f05270 */
[----:B-----5:R-:W-:-:S04]  /*2ad0*/  SEL R3, RZ, 0x1, P1 ;  /* 0x00000001ff037807 */ /* 0x020fc80000800000 */
[----:B------:R-:W-:-:S07]  /*2ae0*/  LOP3.LUT R4, R4, R3, RZ, 0x3c, !PT ;  /* 0x0000000304047212 */ /* 0x000fce00078e3cff */
[----:B------:R-:W-:Y:S05]  /*2af0*/  @!P0 BRA `(.L_x_47) ;  /* 0xfffffff800148947 */ /* 0x000fea000383ffff */
[----:B------:R-:W-:-:S06]  /*2b00*/  UIADD3 UR33, UPT, UPT, UR33, 0x1, URZ ;  /* 0x0000000121217890 */ /* 0x000fcc000fffe0ff */
[----:B------:R-:W-:Y:S02]  /*2b10*/  MOV R0, UR33 ;  /* 0x0000002100007c02 */ /* 0x000fe40008000f00 */
.L_x_38:
[----:B------:R-:W-:-:S09]  /*2b20*/  UISETP.NE.AND UP0, UPT, UR15, URZ, UPT ;  /* 0x000000ff0f00728c */ /* 0x000fd2000bf05270 */
[----:B------:R-:W-:Y:S05]  /*2b30*/  BRA.U UP0, `(.L_x_48) ;  /* 0x0000000100787547 */ /* 0x000fea000b800000 */
[----:B------:R-:W-:-:S04]  /*2b40*/  ISETP.NE.AND P0, PT, R0, 0x2, PT ;  /* 0x000000020000780c */ /* 0x000fc80003f05270 */
[----:B--2---:R-:W-:Y:S02]  /*2b50*/  SEL R2, RZ, 0x1, P0 ;  /* 0x00000001ff027807 */ /* 0x004fe40000000000 */
[----:B------:R-:W-:Y:S02]  /*2b60*/  SEL R0, R0, RZ, P0 ;  /* 0x000000ff00007207 */ /* 0x000fe40000000000 */
[----:B------:R-:W-:Y:S02]  /*2b70*/  LOP3.LUT R2, R2, UR34, RZ, 0x3c, !PT ;  /* 0x0000002202027c12 */ /* 0x000fe4000f8e3cff */
[----:B------:R-:W-:-:S03]  /*2b80*/  LEA R0, R0, UR12, 0x3 ;  /* 0x0000000c00007c11 */ /* 0x000fc6000f8e18ff */
[----:B------:R-:W-:-:S04]  /*2b90*/  IMAD.U32 R2, R2, -0x80000000, RZ ;  /* 0x8000000002027824 */ /* 0x000fc800078e00ff */
[----:B------:R-:W-:-:S04]  /*2ba0*/  IMAD.MOV.U32 R3, RZ, RZ, R2 ;  /* 0x000000ffff037224 */ /* 0x000fc800078e0002 */
[----:B------:R2:W3:Y:S03]  /*2bb0*/  SYNCS.PHASECHK.TRANS64.TRYWAIT P0, [R0+URZ+0x80], R3 ;  /* 0x00008003000075a7 */ /* 0x0004e600080011ff */
[----:B---3--:R-:W-:Y:S05]  /*2bc0*/  @!P0 NANOSLEEP.SYNCS 0x989680 ;  /* 0x009896800000895d */ /* 0x008fea0003900000 */
[----:B------:R-:W3:Y:S02]  /*2bd0*/  @!P0 SYNCS.PHASECHK.TRANS64 P0, [R0+URZ+0x80], R3 ;  /* 0x00008003000085a7 */ /* 0x000ee400080010ff */
[----:B---3--:R-:W-:Y:S05]  /*2be0*/  @P0 BRA `(.L_x_48) ;  /* 0x00000000004c0947 */ /* 0x008fea0003800000 */
.L_x_49:
[----:B---3--:R3:W1:Y:S02]  /*2bf0*/  SYNCS.PHASECHK.TRANS64.TRYWAIT P0, [R0+URZ+0x80], R3 ;  /* 0x00008003000075a7 */ /* 0x00866400080011ff */
[----:B-1----:R-:W-:Y:S05]  /*2c00*/  @!P0 NANOSLEEP.SYNCS 0x989680 ;  /* 0x009896800000895d */ /* 0x002fea0003900000 */
[----:B------:R-:W1:Y:S02]  /*2c10*/  @!P0 SYNCS.PHASECHK.TRANS64 P0, [R0+URZ+0x80], R3 ;  /* 0x00008003000085a7 */ /* 0x000e6400080010ff */
[----:B-1----:R-:W-:Y:S05]  /*2c20*/  @!P0 BRA `(.L_x_49) ;  /* 0xfffffffc00f08947 */ /* 0x002fea000383ffff */
[----:B------:R-:W-:Y:S05]  /*2c30*/  BRA `(.L_x_48) ;  /* 0x0000000000387947 */ /* 0x000fea0003800000 */
.L_x_36:
[----:B------:R-:W-:-:S13]  /*2c40*/  ISETP.NE.AND P0, PT, R124, RZ, PT ;  /* 0x000000ff7c00720c */ /* 0x000fda0003f05270 */
[----:B------:R-:W-:Y:S05]  /*2c50*/  @P0 BRA `(.L_x_50) ;  /* 0x00000000002c0947 */ /* 0x000fea0003800000 */
[----:B------:R-:W4:Y:S01]  /*2c60*/  S2UR UR5, SR_CgaCtaId ;  /* 0x00000000000579c3 */ /* 0x000f220000008800 */
[----:B-1----:R-:W-:Y:S01]  /*2c70*/  UMOV UR6, 0x400 ;  /* 0x0000040000067882 */ /* 0x002fe20000000000 */
[----:B------:R-:W-:Y:S01]  /*2c80*/  UMOV UR4, 0x20 ;  /* 0x0000002000047882 */ /* 0x000fe20000000000 */
[----:B------:R-:W-:Y:S01]  /*2c90*/  ELECT P0, URZ, PT ;  /* 0x0000000000ff782f */ /* 0x000fe20003800000 */
[----:B----4-:R-:W-:Y:S02]  /*2ca0*/  ULEA UR5, UR5, UR6, 0x18 ;  /* 0x0000000605057291 */ /* 0x010fe4000f8ec0ff */
[----:B------:R-:W-:-:S04]  /*2cb0*/  UIADD3 UR6, UPT, UPT, -UR4, 0x100000, URZ ;  /* 0x0010000004067890 */ /* 0x000fc8000fffe1ff */
[----:B------:R-:W-:Y:S02]  /*2cc0*/  USHF.L.U32 UR7, UR6, 0xb, URZ ;  /* 0x0000000b06077899 */ /* 0x000fe400080006ff */
[----:B------:R-:W-:Y:S01]  /*2cd0*/  USHF.L.U32 UR6, UR6, 0x1, URZ ;  /* 0x0000000106067899 */ /* 0x000fe200080006ff */
[----:B------:R-:W1:Y:S11]  /*2ce0*/  FENCE.VIEW.ASYNC.S ;  /* 0x00000000000073c6 */ /* 0x000e760000000000 */
[----:B-1----:R4:W1:Y:S02]  /*2cf0*/  SYNCS.EXCH.64 URZ, [UR5+0xb0], UR6 ;  /* 0x0000b00605ff75b2 */ /* 0x0028640008000100 */
[----:B----4-:R-:W-:Y:S01]  /*2d00*/  NOP ;  /* 0x0000000000007918 */ /* 0x010fe20000000000 */
.L_x_50:
[----:B------:R-:W-:Y:S01]  /*2d10*/  NOP ;  /* 0x0000000000007918 */ /* 0x000fe20000000000 */
.L_x_48:
[C---:B------:R-:W-:Y:S02]  /*2d20*/  ISETP.NE.AND P0, PT, R124.reuse, RZ, PT ;  /* 0x000000ff7c00720c */ /* 0x040fe40003f05270 */
[----:B------:R-:W-:-:S11]  /*2d30*/  ISETP.GT.AND P1, PT, R124, 0x3, PT ;  /* 0x000000037c00780c */ /* 0x000fd60003f24270 */
[----:B------:R-:W-:Y:S05]  /*2d40*/  @P0 BRA `(.L_x_51) ;  /* 0x00000000002c0947 */ /* 0x000fea0003800000 */
[----:B------:R-:W5:Y:S01]  /*2d50*/  S2UR UR5, SR_CgaCtaId ;  /* 0x00000000000579c3 */ /* 0x000f620000008800 */
[----:B-1----:R-:W-:Y:S01]  /*2d60*/  UMOV UR6, 0x400 ;  /* 0x0000040000067882 */ /* 0x002fe20000000000 */
[----:B------:R-:W-:Y:S01]  /*2d70*/  UMOV UR4, 0x20 ;  /* 0x0000002000047882 */ /* 0x000fe20000000000 */
[----:B------:R-:W-:Y:S01]  /*2d80*/  ELECT P2, URZ, PT ;  /* 0x0000000000ff782f */ /* 0x000fe20003840000 */
[----:B-----5:R-:W-:Y:S02]  /*2d90*/  ULEA UR5, UR5, UR6, 0x18 ;  /* 0x0000000605057291 */ /* 0x020fe4000f8ec0ff */
[----:B------:R-:W-:-:S04]  /*2da0*/  UIADD3 UR6, UPT, UPT, -UR4, 0x100000, URZ ;  /* 0x0010000004067890 */ /* 0x000fc8000fffe1ff */
[----:B------:R-:W-:Y:S02]  /*2db0*/  USHF.L.U32 UR7, UR6, 0xb, URZ ;  /* 0x0000000b06077899 */ /* 0x000fe400080006ff */
[----:B------:R-:W-:Y:S01]  /*2dc0*/  USHF.L.U32 UR6, UR6, 0x1, URZ ;  /* 0x0000000106067899 */ /* 0x000fe200080006ff */
[----:B------:R-:W1:Y:S11]  /*2dd0*/  FENCE.VIEW.ASYNC.S ;  /* 0x00000000000073c6 */ /* 0x000e760000000000 */
[----:B-1----:R1:W3:Y:S01]  /*2de0*/  SYNCS.EXCH.64 URZ, [UR5+0xb0], UR6 ;  /* 0x0000b00605ff75b2 */ /* 0x0022e20008000100 */
[----:B------:R-:W-:Y:S01]  /*2df0*/  NOP ;  /* 0x0000000000007918 */ /* 0x000fe20000000000 */
.L_x_51:
[----:B------:R-:W-:Y:S01]  /*2e00*/  NOP ;  /* 0x0000000000007918 */ /* 0x000fe20000000000 */
[----:B------:R-:W-:Y:S01]  /*2e10*/  @P1 NOP ;  /* 0x0000000000001918 */ /* 0x000fe20000000000 */
[----:B------:R-:W-:Y:S05]  /*2e20*/  @P1 BRA `(.L_x_52) ;  /* 0x0000002800441947 */ /* 0x000fea0003800000 */
[----:B------:R-:W-:Y:S05]  /*2e30*/  @P0 BRA `(.L_x_53) ;  /* 0x00000000002c0947 */ /* 0x000fea0003800000 */
[----:B-1----:R-:W1:Y:S01]  /*2e40*/  S2UR UR5, SR_CgaCtaId ;  /* 0x00000000000579c3 */ /* 0x002e620000008800 */
[----:B------:R-:W-:Y:S01]  /*2e50*/  UMOV UR6, 0x400 ;  /* 0x0000040000067882 */ /* 0x000fe20000000000 */
[----:B------:R-:W-:Y:S01]  /*2e60*/  UMOV UR4, 0x20 ;  /* 0x0000002000047882 */ /* 0x000fe20000000000 */
[----:B------:R-:W-:Y:S01]  /*2e70*/  ELECT P1, URZ, PT ;  /* 0x0000000000ff782f */ /* 0x000fe20003820000 */
[----:B-1----:R-:W-:Y:S02]  /*2e80*/  ULEA UR5, UR5, UR6, 0x18 ;  /* 0x0000000605057291 */ /* 0x002fe4000f8ec0ff */
[----:B------:R-:W-:-:S04]  /*2e90*/  UIADD3 UR6, UPT, UPT, -UR4, 0x100000, URZ ;  /* 0x0010000004067890 */ /* 0x000fc8000fffe1ff */
[----:B------:R-:W-:Y:S02]  /*2ea0*/  USHF.L.U32 UR7, UR6, 0xb, URZ ;  /* 0x0000000b06077899 */ /* 0x000fe400080006ff */
[----:B------:R-:W-:Y:S01]  /*2eb0*/  USHF.L.U32 UR6, UR6, 0x1, URZ ;  /* 0x0000000106067899 */ /* 0x000fe200080006ff */
[----:B------:R-:W1:Y:S11]  /*2ec0*/  FENCE.VIEW.ASYNC.S ;  /* 0x00000000000073c6 */ /* 0x000e760000000000 */
[----:B-1----:R1:W4:Y:S01]  /*2ed0*/  SYNCS.EXCH.64 URZ, [UR5+0xb0], UR6 ;  /* 0x0000b00605ff75b2 */ /* 0x0023220008000100 */
[----:B------:R-:W-:Y:S01]  /*2ee0*/  NOP ;  /* 0x0000000000007918 */ /* 0x000fe20000000000 */
.L_x_53:
[----:B------:R-:W-:Y:S01]  /*2ef0*/  NOP ;  /* 0x0000000000007918 */ /* 0x000fe20000000000 */
[----:B------:R-:W-:Y:S05]  /*2f00*/  @P0 BRA `(.L_x_54) ;  /* 0x00000004008c0947 */ /* 0x000fea0003800000 */
[----:B------:R-:W5:Y:S01]  /*2f10*/  S2R R5, SR_CgaCtaId ;  /* 0x0000000000057919 */ /* 0x000f620000008800 */
[----:B-1-34-:R-:W-:Y:S01]  /*2f20*/  NOP ;  /* 0x0000000000007918 */ /* 0x01afe20000000000 */
[----:B--2---:R-:W-:Y:S02]  /*2f30*/  MOV R0, 0x40 ;  /* 0x0000004000007802 */ /* 0x004fe40000000f00 */
[----:B------:R-:W-:Y:S02]  /*2f40*/  MOV R4, 0x400 ;  /* 0x0000040000047802 */ /* 0x000fe40000000f00 */
[C---:B-----5:R-:W-:Y:S02]  /*2f50*/  LEA R0, R5.reuse, R0, 0x18 ;  /* 0x0000000005007211 */ /* 0x060fe400078ec0ff */
[----:B------:R-:W-:-:S04]  /*2f60*/  LEA R4, R5, R4, 0x18 ;  /* 0x0000000405047211 */ /* 0x000fc800078ec0ff */
[----:B------:R-:W1:Y:S02]  /*2f70*/  LDS.U8 R0, [R0] ;  /* 0x0000000000007984 */ /* 0x000e640000000000 */
[----:B-1----:R-:W-:-:S13]  /*2f80*/  ISETP.NE.AND P0, PT, R0, RZ, PT ;  /* 0x000000ff0000720c */ /* 0x002fda0003f05270 */
[----:B------:R-:W-:Y:S05]  /*2f90*/  @P0 BRA `(.L_x_55) ;  /* 0x0000000400500947 */ /* 0x000fea0003800000 */
[C---:B------:R-:W-:Y:S02]  /*2fa0*/  LOP3.LUT R0, R5.reuse, 0x1, RZ, 0xc0, !PT ;  /* 0x0000000105007812 */ /* 0x040fe400078ec0ff */
[----:B------:R-:W-:Y:S02]  /*2fb0*/  LOP3.LUT R10, R5, 0x1, RZ, 0x3c, !PT ;  /* 0x00000001050a7812 */ /* 0x000fe400078e3cff */
[----:B------:R-:W-:-:S13]  /*2fc0*/  ISETP.NE.U32.AND P1, PT, R0, 0x1, PT ;  /* 0x000000010000780c */ /* 0x000fda0003f25070 */
[----:B------:R-:W-:Y:S05]  /*2fd0*/  @!P1 BRA `(.L_x_56) ;  /* 0x0000000000c49947 */ /* 0x000fea0003800000 */
[----:B------:R-:W-:Y:S01]  /*2fe0*/  ELECT P0, URZ, PT ;  /* 0x0000000000ff782f */ /* 0x000fe20003800000 */
[----:B------:R-:W-:-:S12]  /*2ff0*/  BSSY B0, `(.L_x_56) ;  /* 0x000002f000007945 */ /* 0x000fd80003800000 */
[----:B------:R-:W-:Y:S05]  /*3000*/  @!P0 BRA `(.L_x_57) ;  /* 0x0000000000b48947 */ /* 0x000fea0003800000 */
[----:B------:R-:W-:-:S05]  /*3010*/  UMOV UR4, 0x10 ;  /* 0x0000001000047882 */ /* 0x000fca0000000000 */
[----:B------:R-:W-:Y:S04]  /*3020*/  DEPBAR.LE SB1, 0x36 ;  /* 0x00009d800000791a */ /* 0x000fe80000000000 */
[----:B------:R-:W1:Y:S02]  /*3030*/  UTCATOMSWS.2CTA.FIND_AND_SET.ALIGN UP0, UR4, UR4 ;  /* 0x00000004000475e3 */ /* 0x000e640008200800 */
[----:B-1----:R-:W-:Y:S01]  /*3040*/  PLOP3.LUT P0, PT, PT, PT, UP0, 0x80, 0x8 ;  /* 0x000000000008781c */ /* 0x002fe20003f0f008 */
[----:B------:R-:W-:-:S03]  /*3050*/  IMAD.U32 R13, RZ, RZ, UR4 ;  /* 0x00000004ff0d7e24 */ /* 0x000fc6000f8e00ff */
[----:B------:R-:W-:-:S04]  /*3060*/  SEL R0, RZ, 0xffffffff, !P0 ;  /* 0xffffffffff007807 */ /* 0x000fc80004000000 */
[----:B------:R-:W-:-:S13]  /*3070*/  ISETP.NE.AND P0, PT, R0, RZ, PT ;  /* 0x000000ff0000720c */ /* 0x000fda0003f05270 */
[----:B------:R-:W-:Y:S05]  /*3080*/  @P0 BRA `(.L_x_58) ;  /* 0x0000000000240947 */ /* 0x000fea0003800000 */
.L_x_59:
[----:B------:R-:W-:Y:S05]  /*3090*/  NANOSLEEP 0x64 ;  /* 0x000000640000795d */ /* 0x000fea0003800000 */
[----:B------:R-:W-:-:S05]  /*30a0*/  UMOV UR4, 0x10 ;  /* 0x0000001000047882 */ /* 0x000fca0000000000 */
[----:B------:R-:W-:Y:S04]  /*30b0*/  DEPBAR.LE SB1, 0x36 ;  /* 0x00009d800000791a */ /* 0x000fe80000000000 */
[----:B------:R-:W1:Y:S02]  /*30c0*/  UTCATOMSWS.2CTA.FIND_AND_SET.ALIGN UP0, UR4, UR4 ;  /* 0x00000004000475e3 */ /* 0x000e640008200800 */
[----:B-1----:R-:W-:Y:S01]  /*30d0*/  PLOP3.LUT P0, PT, PT, PT, UP0, 0x80, 0x8 ;  /* 0x000000000008781c */ /* 0x002fe20003f0f008 */
[----:B------:R-:W-:-:S03]  /*30e0*/  IMAD.U32 R13, RZ, RZ, UR4 ;  /* 0x00000004ff0d7e24 */ /* 0x000fc6000f8e00ff */
[----:B------:R-:W-:-:S04]  /*30f0*/  SEL R0, RZ, 0xffffffff, !P0 ;  /* 0xffffffffff007807 */ /* 0x000fc80004000000 */
[----:B------:R-:W-:-:S13]  /*3100*/  ISETP.NE.AND P0, PT, R0, RZ, PT ;  /* 0x000000ff0000720c */ /* 0x000fda0003f05270 */
[----:B------:R-:W-:Y:S05]  /*3110*/  @!P0 BRA `(.L_x_59) ;  /* 0xfffffffc00dc8947 */ /* 0x000fea000383ffff */
.L_x_58:
[----:B------:R-:W-:Y:S01]  /*3120*/  MOV R0, 0x60 ;  /* 0x0000006000007802 */ /* 0x000fe20000000f00 */
[----:B------:R-:W-:Y:S02]  /*3130*/  VIADD R7, R4, 0xb8 ;  /* 0x000000b804077836 */ /* 0x000fe40000000000 */
[----:B------:R-:W-:Y:S01]  /*3140*/  IMAD.MOV.U32 R8, RZ, RZ, 0x4 ;  /* 0x00000004ff087424 */ /* 0x000fe200078e00ff */
[----:B------:R-:W-:Y:S02]  /*3150*/  LEA R11, R5, R0, 0x18 ;  /* 0x00000000050b7211 */ /* 0x000fe400078ec0ff */
[----:B------:R-:W-:-:S03]  /*3160*/  MOV R0, 0x58 ;  /* 0x0000005800007802 */ /* 0x000fc60000000f00 */
[----:B------:R-:W1:Y:S01]  /*3170*/  LDS R14, [R11] ;  /* 0x000000000b0e7984 */ /* 0x000e620000000800 */
[----:B------:R-:W-:Y:S01]  /*3180*/  LEA R3, R5, R0, 0x18 ;  /* 0x0000000005037211 */ /* 0x000fe200078ec0ff */
[----:B-1----:R-:W-:-:S04]  /*3190*/  IMAD.U32 R14, R14, -0x80000000, RZ ;  /* 0x800000000e0e7824 */ /* 0x002fc800078e00ff */
[----:B------:R-:W1:Y:S02]  /*31a0*/  SYNCS.PHASECHK.TRANS64.TRYWAIT P0, [R3+URZ], R14 ;  /* 0x0000000e030075a7 */ /* 0x000e6400080011ff */
[----:B-1----:R-:W-:Y:S05]  /*31b0*/  @P0 BRA `(.L_x_60) ;  /* 0x0000000000080947 */ /* 0x002fea0003800000 */
[----:B------:R-:W1:Y:S02]  /*31c0*/  SYNCS.PHASECHK.TRANS64.TRYWAIT P0, [R3+URZ], R14 ;  /* 0x0000000e030075a7 */ /* 0x000e6400080011ff */
[----:B-1----:R-:W-:Y:S05]  /*31d0*/  @!P0 BRA `(.L_x_61) ;  /* 0x00000028008c8947 */ /* 0x002fea0003800000 */
.L_x_60:
[C---:B-1----:R-:W-:Y:S01]  /*31e0*/  PRMT R3, R10.reuse, 0x654, R3 ;  /* 0x000006540a037816 */ /* 0x042fe20000000003 */
[C---:B------:R-:W-:Y:S01]  /*31f0*/  IMAD.SHL.U32 R9, R13.reuse, 0x20, RZ ;  /* 0x000000200d097824 */ /* 0x040fe200078e00ff */
[----:B------:R-:W-:Y:S01]  /*3200*/  PRMT R2, R10, 0x654, R7 ;  /* 0x000006540a027816 */ /* 0x000fe20000000007 */
[----:B------:R-:W-:Y:S01]  /*3210*/  IMAD.MOV.U32 R6, RZ, RZ, 0xffff ;  /* 0x0000ffffff067424 */ /* 0x000fe200078e00ff */
[----:B------:R1:W-:Y:S01]  /*3220*/  SYNCS.ARRIVE.TRANS64.RED RZ, [R3+URZ], R8 ;  /* 0x0000000803ff79a7 */ /* 0x0003e200080004ff */
[----:B------:R-:W-:Y:S01]  /*3230*/  IMAD.MOV.U32 R0, RZ, RZ, 0x1 ;  /* 0x00000001ff007424 */ /* 0x000fe200078e00ff */
[----:B------:R2:W-:Y:S01]  /*3240*/  STS [R4+0xb8], R9 ;  /* 0x0000b80904007388 */ /* 0x0005e20000000800 */
[----:B------:R-:W-:Y:S01]  /*3250*/  VIADD R7, R13, 0x10 ;  /* 0x000000100d077836 */ /* 0x000fe20000000000 */
[----:B------:R-:W-:Y:S02]  /*3260*/  SHF.L.U32 R6, R6, R13, RZ ;  /* 0x0000000d06067219 */ /* 0x000fe400000006ff */
[----:B------:R2:W-:Y:S02]  /*3270*/  STAS [R2.64], R13 ;  /* 0x0000000d02007dbd */ /* 0x0005e4000c0008ff */
[----:B------:R-:W-:-:S04]  /*3280*/  SHF.L.U32 R7, R0, R7, RZ ;  /* 0x0000000700077219 */ /* 0x000fc800000006ff */
[----:B------:R-:W-:Y:S02]  /*3290*/  LOP3.LUT R6, R7, R6, RZ, 0xfc, !PT ;  /* 0x0000000607067212 */ /* 0x000fe400078efcff */
[----:B-1----:R-:W-:-:S04]  /*32a0*/  MOV R8, 0x50 ;  /* 0x0000005000087802 */ /* 0x002fc80000000f00 */
[----:B------:R-:W-:-:S05]  /*32b0*/  LEA R7, R5, R8, 0x18 ;  /* 0x0000000805077211 */ /* 0x000fca00078ec0ff */
[----:B------:R2:W-:Y:S04]  /*32c0*/  ATOMS.OR RZ, [R7], R6 ;  /* 0x0000000607ff738c */ /* 0x0005e80003000000 */
[----:B------:R2:W-:Y:S02]  /*32d0*/  ATOMS.XOR RZ, [R11], R0 ;  /* 0x000000000bff738c */ /* 0x0005e40003800000 */
.L_x_57:
[----:B------:R-:W-:Y:S05]  /*32e0*/  BSYNC B0 ;  /* 0x0000000000007941 */ /* 0x000fea0003800000 */
.L_x_56:
[----:B------:R-:W-:Y:S05]  /*32f0*/  @P1 BRA `(.L_x_62) ;  /* 0x0000000000881947 */ /* 0x000fea0003800000 */
[----:B------:R-:W-:Y:S05]  /*3300*/  WARPSYNC.ALL ;  /* 0x0000000000007948 */ /* 0x000fea0003800000 */
[----:B------:R-:W-:Y:S01]  /*3310*/  NOP ;  /* 0x0000000000007918 */ /* 0x000fe20000000000 */
[----:B------:R-:W-:-:S13]  /*3320*/  ELECT P0, URZ, PT ;  /* 0x0000000000ff782f */ /* 0x000fda0003800000 */
[----:B------:R-:W-:Y:S05]  /*3330*/  @!P0 BRA `(.L_x_62) ;  /* 0x0000000000788947 */ /* 0x000fea0003800000 */
[----:B--2---:R-:W-:Y:S02]  /*3340*/  MOV R0, 0x60 ;  /* 0x0000006000007802 */ /* 0x004fe40000000f00 */
[----:B------:R-:W-:Y:S02]  /*3350*/  MOV R2, 0x58 ;  /* 0x0000005800027802 */ /* 0x000fe40000000f00 */
[C---:B------:R-:W-:Y:S02]  /*3360*/  LEA R7, R5.reuse, R0, 0x18 ;  /* 0x0000000005077211 */ /* 0x040fe400078ec0ff */
[----:B------:R-:W-:-:S03]  /*3370*/  LEA R3, R5, R2, 0x18 ;  /* 0x0000000205037211 */ /* 0x000fc600078ec0ff */
[----:B------:R-:W1:Y:S02]  /*3380*/  LDS R0, [R7] ;  /* 0x0000000007007984 */ /* 0x000e640000000800 */
[----:B-1----:R-:W-:-:S04]  /*3390*/  IMAD.U32 R8, R0, -0x80000000, RZ ;  /* 0x8000000000087824 */ /* 0x002fc800078e00ff */
[----:B------:R-:W1:Y:S02]  /*33a0*/  SYNCS.PHASECHK.TRANS64.TRYWAIT P0, [R3+URZ], R8 ;  /* 0x00000008030075a7 */ /* 0x000e6400080011ff */
[----:B-1----:R-:W-:Y:S05]  /*33b0*/  @P0 BRA `(.L_x_63) ;  /* 0x0000000000080947 */ /* 0x002fea0003800000 */
[----:B------:R-:W1:Y:S02]  /*33c0*/  SYNCS.PHASECHK.TRANS64.TRYWAIT P0, [R3+URZ], R8 ;  /* 0x00000008030075a7 */ /* 0x000e6400080011ff */
[----:B-1----:R-:W-:Y:S05]  /*33d0*/  @!P0 BRA `(.L_x_64) ;  /* 0x0000002800248947 */ /* 0x002fea0003800000 */
.L_x_63:
[----:B------:R-:W2:Y:S01]  /*33e0*/  LDS R13, [R4+0xb8] ;  /* 0x0000b800040d7984 */ /* 0x000ea20000000800 */
[----:B------:R-:W-:Y:S01]  /*33f0*/  IMAD.MOV.U32 R2, RZ, RZ, 0xffff ;  /* 0x0000ffffff027424 */ /* 0x000fe200078e00ff */
[----:B-1----:R-:W-:Y:S01]  /*3400*/  PRMT R3, R10, 0x654, R3 ;  /* 0x000006540a037816 */ /* 0x002fe20000000003 */
[----:B------:R-:W-:Y:S02]  /*3410*/  IMAD.MOV.U32 R0, RZ, RZ, 0x1 ;  /* 0x00000001ff007424 */ /* 0x000fe400078e00ff */
[C---:B--2---:R-:W-:Y:S01]  /*3420*/  IMAD.SHL.U32 R11, R13.reuse, 0x20, RZ ;  /* 0x000000200d0b7824 */ /* 0x044fe200078e00ff */
[----:B------:R-:W-:Y:S01]  /*3430*/  SHF.L.U32 R2, R2, R13, RZ ;  /* 0x0000000d02027219 */ /* 0x000fe200000006ff */
[----:B------:R-:W-:-:S03]  /*3440*/  VIADD R9, R13, 0x10 ;  /* 0x000000100d097836 */ /* 0x000fc60000000000 */
[----:B------:R1:W-:Y:S01]  /*3450*/  STS [R4+0xb8], R11 ;  /* 0x0000b80b04007388 */ /* 0x0003e20000000800 */
[----:B------:R-:W-:Y:S02]  /*3460*/  MOV R6, 0x50 ;  /* 0x0000005000067802 */ /* 0x000fe40000000f00 */
[----:B------:R-:W-:Y:S02]  /*3470*/  SHF.L.U32 R9, R0, R9, RZ ;  /* 0x0000000900097219 */ /* 0x000fe400000006ff */
[----:B------:R-:W-:Y:S02]  /*3480*/  LEA R5, R5, R6, 0x18 ;  /* 0x0000000605057211 */ /* 0x000fe400078ec0ff */
[----:B------:R-:W-:-:S05]  /*3490*/  LOP3.LUT R2, R9, R2, RZ, 0xfc, !PT ;  /* 0x0000000209027212 */ /* 0x000fca00078efcff */
[----:B------:R1:W-:Y:S01]  /*34a0*/  ATOMS.OR RZ, [R5], R2 ;  /* 0x0000000205ff738c */ /* 0x0003e20003000000 */
[----:B------:R1:W-:Y:S03]  /*34b0*/  SYNCS.ARRIVE.TRANS64.RED.A1T0 RZ, [R3+URZ], RZ ;  /* 0x000000ff03ff79a7 */ /* 0x0003e600081004ff */
[----:B------:R1:W-:Y:S01]  /*34c0*/  ATOMS.XOR RZ, [R7], R0 ;  /* 0x0000000007ff738c */ /* 0x0003e20003800000 */
[----:B------:R-:W-:Y:S05]  /*34d0*/  BRA `(.L_x_62) ;  /* 0x0000000000107947 */ /* 0x000fea0003800000 */
.L_x_55:
[----:B------:R-:W-:Y:S02]  /*34e0*/  MOV R3, 0xffffffff ;  /* 0xffffffff00037802 */ /* 0x000fe40000000f00 */
[----:B------:R-:W-:-:S03]  /*34f0*/  MOV R2, 0x3520 ;  /* 0x0000352000027802 */ /* 0x000fc60000000f00 */
[----:B------:R1:W-:Y:S04]  /*3500*/  STS [R4+0xb8], R3 ;  /* 0x0000b80304007388 */ /* 0x0003e80000000800 */
[----:B-1----:R-:W-:Y:S05]  /*3510*/  CALL.REL.NOINC `($__internal_1_$__cuda_sm10x_tcgen05_guardrail_trap_phase_invalid_during_alloc) ;  /* 0x0000002800507944 */ /* 0x002fea0003c00000 */
.L_x_62:
[----:B------:R-:W-:Y:S05]  /*3520*/  WARPSYNC.ALL ;  /* 0x0000000000007948 */ /* 0x000fea0003800000 */
[----:B------:R-:W-:Y:S01]  /*3530*/  NOP ;  /* 0x0000000000007918 */ /* 0x000fe20000000000 */
.L_x_54:
[----:B------:R-:W5:Y:S08]  /*3540*/  S2UR UR4, SR_CgaCtaId ;  /* 0x00000000000479c3 */ /* 0x000f700000008800 */
[----:B-1-34-:R-:W-:Y:S01]  /*3550*/  BAR.SYNC.DEFER_BLOCKING 0x3, 0xa0 ;  /* 0x00c2800000007b1d */ /* 0x01afe20000010000 */
[----:B------:R-:W-:Y:S01]  /*3560*/  MOV R87, 0x400 ;  /* 0x0000040000577802 */ /* 0x000fe20000000f00 */
[----:B-----5:R-:W-:-:S05]  /*3570*/  IMAD.U32 R86, RZ, RZ, UR4 ;  /* 0x00000004ff567e24 */ /* 0x020fca000f8e00ff */
[----:B------:R-:W-:-:S05]  /*3580*/  LEA R87, R86, R87, 0x18 ;  /* 0x0000005756577211 */ /* 0x000fca00078ec0ff */
[----:B------:R1:W3:Y:S01]  /*3590*/  LDS R123, [R87+0xb8] ;  /* 0x0000b800577b7984 */ /* 0x0002e20000000800 */
[----:B------:R-:W4:Y:S02]  /*35a0*/  SYNCS.PHASECHK.TRANS64.TRYWAIT P0, [R87+URZ+0x90], RZ ;  /* 0x000090ff570075a7 */ /* 0x000f2400080011ff */
[----:B-1-34-:R-:W-:Y:S05]  /*35b0*/  @!P0 BRA `(.L_x_65) ;  /* 0x0000002400c48947 */ /* 0x01afea0003800000 */
.L_x_107:
[----:B------:R-:W3:Y:S01]  /*35c0*/  LDS.128 R88, [R87+0x36410] ;  /* 0x0364100057587984 */ /* 0x000ee20000000c00 */
[----:B--2---:R-:W-:Y:S01]  /*35d0*/  HFMA2 R0, -RZ, RZ, 0, 5.9604644775390625e-08 ;  /* 0x00000001ff007431 */ /* 0x004fe200000001ff */
[----:B------:R2:W-:Y:S06]  /*35e0*/  MEMBAR.ALL.CTA ;  /* 0x0000000000007992 */ /* 0x0005ec0000008000 */
[----:B--2---:R-:W2:Y:S02]  /*35f0*/  FENCE.VIEW.ASYNC.S ;  /* 0x00000000000073c6 */ /* 0x004ea40000000000 */
[----:B--2---:R2:W-:Y:S01]  /*3600*/  SYNCS.ARRIVE.TRANS64.ART0 RZ, [R87+URZ+0xa0], R0 ;  /* 0x0000a00057ff79a7 */ /* 0x0045e200085000ff */
[----:B---3--:R-:W-:-:S13]  /*3610*/  ISETP.NE.AND P0, PT, R91, 0x1, PT ;  /* 0x000000015b00780c */ /* 0x008fda0003f05270 */
[----:B--2---:R-:W-:Y:S05]  /*3620*/  @P0 BRA `(.L_x_66) ;  /* 0x0000001c000c0947 */ /* 0x004fea0003800000 */
[C---:B------:R-:W-:Y:S01]  /*3630*/  IMAD.SHL.U32 R5, R106.reuse, 0x20, RZ ;  /* 0x000000206a057824 */ /* 0x040fe200078e00ff */
[----:B------:R-:W-:Y:S01]  /*3640*/  SHF.R.U32.HI R2, RZ, 0x5, R106 ;  /* 0x00000005ff027819 */ /* 0x000fe2000001166a */
[----:B------:R-:W-:Y:S01]  /*3650*/  IMAD.SHL.U32 R3, R106, 0x80, RZ ;  /* 0x000000806a037824 */ /* 0x000fe200078e00ff */
[C---:B------:R-:W-:Y:S01]  /*3660*/  ISETP.NE.AND P0, PT, R86.reuse, UR22, PT ;  /* 0x0000001656007c0c */ /* 0x040fe2000bf05270 */
[----:B------:R-:W2:Y:S01]  /*3670*/  S2R R105, SR_LANEID ;  /* 0x0000000000697919 */ /* 0x000ea20000000000 */
[----:B------:R-:W-:Y:S01]  /*3680*/  LOP3.LUT R5, R5, 0x3e0, RZ, 0xc0, !PT ;  /* 0x000003e005057812 */ /* 0x000fe200078ec0ff */
[----:B------:R-:W3:Y:S01]  /*3690*/  S2UR UR7, SR_CgaCtaId ;  /* 0x00000000000779c3 */ /* 0x000ee20000008800 */
[----:B------:R-:W-:Y:S01]  /*36a0*/  LOP3.LUT R3, R3, 0xf80, RZ, 0xc0, !PT ;  /* 0x00000f8003037812 */ /* 0x000fe200078ec0ff */
[----:B------:R-:W-:Y:S01]  /*36b0*/  USHF.R.U32.HI UR5, URZ, 0x1, UR14 ;  /* 0x00000001ff057899 */ /* 0x000fe2000801160e */
[----:B------:R-:W-:Y:S01]  /*36c0*/  ISETP.LT.AND P0, PT, R86, RZ, P0 ;  /* 0x000000ff5600720c */ /* 0x000fe20000701270 */
[C---:B------:R-:W-:Y:S01]  /*36d0*/  IMAD R6, R2.reuse, 0x400, R5 ;  /* 0x0000040002067824 */ /* 0x040fe200078e0205 */
[----:B------:R-:W-:Y:S01]  /*36e0*/  CS2R R108, SRZ ;  /* 0x00000000006c7805 */ /* 0x000fe2000001ff00 */
[----:B------:R-:W-:Y:S01]  /*36f0*/  IMAD R4, R2, 0x1000, R3 ;  /* 0x0000100002047824 */ /* 0x000fe200078e0203 */
[----:B------:R-:W-:Y:S01]  /*3700*/  UIADD3 UR4, UPT, UPT, UR5, -0x1, URZ ;  /* 0xffffffff05047890 */ /* 0x000fe2000fffe0ff */
[C---:B------:R-:W-:Y:S01]  /*3710*/  IMAD.IADD R5, R87.reuse, 0x1, R6 ;  /* 0x0000000157057824 */ /* 0x040fe200078e0206 */
[----:B------:R-:W4:Y:S01]  /*3720*/  LDCU.64 UR8, c[0x0][0x348] ;  /* 0x00006900ff0877ac */ /* 0x000f220008000a00 */
[----:B------:R-:W-:-:S02]  /*3730*/  IMAD.IADD R3, R87, 0x1, R4 ;  /* 0x0000000157037824 */ /* 0x000fc400078e0204 */
[C---:B------:R-:W-:Y:S02]  /*3740*/  VIADD R6, R5.reuse, 0x4410 ;  /* 0x0000441005067836 */ /* 0x040fe40000000000 */
[----:B------:R-:W-:Y:S02]  /*3750*/  VIADD R5, R5, 0x4400 ;  /* 0x0000440005057836 */ /* 0x000fe40000000000 */
[C---:B------:R-:W-:Y:S01]  /*3760*/  VIADD R4, R3.reuse, 0x430 ;  /* 0x0000043003047836 */ /* 0x040fe20000000000 */
[----:B------:R-:W-:Y:S01]  /*3770*/  SHF.R.U32.HI R121, RZ, 0x3, R6 ;  /* 0x00000003ff797819 */ /* 0x000fe20000011606 */
[----:B------:R-:W-:Y:S01]  /*3780*/  VIADD R7, R3, 0x420 ;  /* 0x0000042003077836 */ /* 0x000fe20000000000 */
[----:B------:R-:W-:Y:S01]  /*3790*/  SHF.R.U32.HI R120, RZ, 0x3, R5 ;  /* 0x00000003ff787819 */ /* 0x000fe20000011605 */
[----:B------:R-:W-:Y:S01]  /*37a0*/  IMAD.U32 R104, RZ, RZ, UR4 ;  /* 0x00000004ff687e24 */ /* 0x000fe2000f8e00ff */
[----:B------:R-:W-:Y:S01]  /*37b0*/  SHF.R.U32.HI R119, RZ, 0x3, R4 ;  /* 0x00000003ff777819 */ /* 0x000fe20000011604 */
[----:B------:R-:W-:Y:S01]  /*37c0*/  @!P0 IMAD R104, RZ, RZ, UR5 ;  /* 0x00000005ff688e24 */ /* 0x000fe2000f8e02ff */
[----:B------:R-:W-:Y:S01]  /*37d0*/  LOP3.LUT R120, R5, 0x10, R120, 0x78, !PT ;  /* 0x0000001005787812 */ /* 0x000fe200078e7878 */
[C---:B------:R-:W-:Y:S01]  /*37e0*/  VIADD R5, R3.reuse, 0x400 ;  /* 0x0000040003057836 */ /* 0x040fe20000000000 */
[----:B------:R-:W-:Y:S01]  /*37f0*/  LOP3.LUT R119, R4, 0x70, R119, 0x78, !PT ;  /* 0x0000007004777812 */ /* 0x000fe200078e7877 */
[C---:B------:R-:W-:Y:S01]  /*3800*/  VIADD R4, R3.reuse, 0x470 ;  /* 0x0000047003047836 */ /* 0x040fe20000000000 */
[----:B------:R-:W-:Y:S01]  /*3810*/  LOP3.LUT R121, R6, 0x10, R121, 0x78, !PT ;  /* 0x0000001006797812 */ /* 0x000fe200078e7879 */
[----:B------:R-:W-:Y:S01]  /*3820*/  VIADD R6, R3, 0x410 ;  /* 0x0000041003067836 */ /* 0x000fe20000000000 */
[----:B------:R-:W-:Y:S01]  /*3830*/  SHF.R.U32.HI R116, RZ, 0x3, R5 ;  /* 0x00000003ff747819 */ /* 0x000fe20000011605 */
[----:B------:R-:W-:Y:S01]  /*3840*/  IMAD R122, R124, 0x4, R87 ;  /* 0x000000047c7a7824 */ /* 0x000fe200078e0257 */
[----:B------:R-:W-:Y:S01]  /*3850*/  SHF.R.U32.HI R115, RZ, 0x3, R4 ;  /* 0x00000003ff737819 */ /* 0x000fe20000011604 */
[----:B------:R-:W-:Y:S01]  /*3860*/  IMAD.MOV.U32 R110, RZ, RZ, 0x1 ;  /* 0x00000001ff6e7424 */ /* 0x000fe200078e00ff */
[----:B------:R-:W-:Y:S01]  /*3870*/  LOP3.LUT R116, R5, 0x70, R116, 0x78, !PT ;  /* 0x0000007005747812 */ /* 0x000fe200078e7874 */
[C---:B------:R-:W-:Y:S01]  /*3880*/  VIADD R5, R3.reuse, 0x460 ;  /* 0x0000046003057836 */ /* 0x040fe20000000000 */
[----:B------:R-:W-:Y:S01]  /*3890*/  LOP3.LUT R115, R4, 0x70, R115, 0x78, !PT ;  /* 0x0000007004737812 */ /* 0x000fe200078e7873 */
[C---:B------:R-:W-:Y:S01]  /*38a0*/  VIADD R4, R3.reuse, 0x450 ;  /* 0x0000045003047836 */ /* 0x040fe20000000000 */
[----:B------:R-:W-:Y:S01]  /*38b0*/  SHF.R.U32.HI R118, RZ, 0x3, R7 ;  /* 0x00000003ff767819 */ /* 0x000fe20000011607 */
[----:B------:R-:W-:Y:S01]  /*38c0*/  VIADD R3, R3, 0x440 ;  /* 0x0000044003037836 */ /* 0x000fe20000000000 */
[----:B------:R-:W-:Y:S01]  /*38d0*/  SHF.R.U32.HI R117, RZ, 0x3, R6 ;  /* 0x00000003ff757819 */ /* 0x000fe20000011606 */
[----:B------:R-:W-:Y:S01]  /*38e0*/  IMAD.MOV.U32 R107, RZ, RZ, RZ ;  /* 0x000000ffff6b7224 */ /* 0x000fe200078e00ff */
[----:B------:R-:W-:Y:S01]  /*38f0*/  SHF.R.U32.HI R114, RZ, 0x3, R5 ;  /* 0x00000003ff727819 */ /* 0x000fe20000011605 */
[----:B------:R-:W-:Y:S01]  /*3900*/  IMAD R111, R2, 0x200000, R123 ;  /* 0x00200000026f7824 */ /* 0x000fe200078e027b */
[----:B------:R-:W-:Y:S01]  /*3910*/  SHF.R.U32.HI R113, RZ, 0x3, R4 ;  /* 0x00000003ff717819 */ /* 0x000fe20000011604 */
[----:B------:R-:W-:Y:S01]  /*3920*/  IMAD.IADD R104, R104, 0x1, R104 ;  /* 0x0000000168687824 */ /* 0x000fe200078e0268 */
[----:B------:R-:W-:-:S02]  /*3930*/  SHF.R.U32.HI R112, RZ, 0x3, R3 ;  /* 0x00000003ff707819 */ /* 0x000fc40000011603 */
[----:B------:R-:W-:Y:S02]  /*3940*/  LOP3.LUT R118, R7, 0x70, R118, 0x78, !PT ;  /* 0x0000007007767812 */ /* 0x000fe400078e7876 */
[----:B------:R-:W-:Y:S02]  /*3950*/  LOP3.LUT R117, R6, 0x70, R117, 0x78, !PT ;  /* 0x0000007006757812 */ /* 0x000fe400078e7875 */
[----:B------:R-:W-:Y:S02]  /*3960*/  LOP3.LUT R114, R5, 0x70, R114, 0x78, !PT ;  /* 0x0000007005727812 */ /* 0x000fe400078e7872 */
[----:B------:R-:W-:Y:S02]  /*3970*/  LOP3.LUT R113, R4, 0x70, R113, 0x78, !PT ;  /* 0x0000007004717812 */ /* 0x000fe400078e7871 */
[----:B--234-:R-:W-:-:S07]  /*3980*/  LOP3.LUT R112, R3, 0x70, R112, 0x78, !PT ;  /* 0x0000007003707812 */ /* 0x01cfce00078e7870 */
.L_x_78:
[----:B------:R-:W2:Y:S01]  /*3990*/  LDC.64 R6, c[0x0][0x750] ;  /* 0x0001d400ff067b82 */ /* 0x000ea20000000a00 */
[----:B-1----:R-:W-:-:S05]  /*39a0*/  IMAD.SHL.U32 R3, R88, 0x100, RZ ;  /* 0x0000010058037824 */ /* 0x002fca00078e00ff */
[----:B------:R-:W-:Y:S02]  /*39b0*/  LEA.HI.SX32 R2, R3, R106, 0x1f ;  /* 0x0000006a03027211 */ /* 0x000fe400078ffaff */
[----:B------:R-:W3:Y:S01]  /*39c0*/  LDC.64 R4, c[0x0][0x758] ;  /* 0x0001d600ff047b82 */ /* 0x000ee20000000a00 */
[----:B------:R-:W-:Y:S02]  /*39d0*/  IMAD R127, R108, 0x8, R87 ;  /* 0x000000086c7f7824 */ /* 0x000fe400078e0257 */
[----:B--2---:R-:W-:-:S05]  /*39e0*/  IMAD.WIDE R6, R90, 0x4, R6 ;  /* 0x000000045a067825 */ /* 0x004fca00078e0206 */
[----:B------:R2:W5:Y:S01]  /*39f0*/  LDG.E R126, desc[UR30][R6.64] ;  /* 0x0000001e067e7981 */ /* 0x000562000c1e1900 */
[----:B---3--:R-:W-:-:S04]  /*3a00*/  IMAD.WIDE R8, R2, 0x4, R4 ;  /* 0x0000000402087825 */ /* 0x008fc800078e0204 */
[----:B------:R-:W-:Y:S01]  /*3a10*/  IMAD.U32 R2, R107, -0x80000000, RZ ;  /* 0x800000006b027824 */ /* 0x000fe200078e00ff */
[----:B------:R2:W5:Y:S03]  /*3a20*/  LDG.E R125, desc[UR30][R8.64] ;  /* 0x0000001e087d7981 */ /* 0x000566000c1e1900 */
[----:B------:R-:W3:Y:S01]  /*3a30*/  SYNCS.PHASECHK.TRANS64.TRYWAIT P1, [R127+URZ+0x70], R2 ;  /* 0x000070027f0075a7 */ /* 0x000ee200080211ff */
[----:B------:R-:W-:-:S04]  /*3a40*/  LEA.HI R4, R88, R88, RZ, 0x1 ;  /* 0x0000005858047211 */ /* 0x000fc800078f08ff */
[----:B------:R-:W-:-:S04]  /*3a50*/  LOP3.LUT R3, R4, 0xfffffffe, RZ, 0xc0, !PT ;  /* 0xfffffffe04037812 */ /* 0x000fc800078ec0ff */
[----:B------:R-:W-:-:S04]  /*3a60*/  ISETP.NE.AND P2, PT, R88, R3, PT ;  /* 0x000000035800720c */ /* 0x000fc80003f45270 */
[----:B------:R-:W-:Y:S02]  /*3a70*/  ISETP.LT.AND P2, PT, R88, RZ, P2 ;  /* 0x000000ff5800720c */ /* 0x000fe40001741270 */
[----:B------:R-:W-:Y:S02]  /*3a80*/  SHF.R.U32.HI R4, RZ, 0x1, R4 ;  /* 0x00000001ff047819 */ /* 0x000fe40000011604 */
[----:B------:R-:W-:-:S03]  /*3a90*/  PLOP3.LUT P0, PT, PT, PT, PT, 0x80, 0x8 ;  /* 0x000000000008781c */ /* 0x000fc60003f0f070 */
[----:B------:R-:W-:-:S06]  /*3aa0*/  VIADD R128, R4, 0xffffffff ;  /* 0xffffffff04807836 */ /* 0x000fcc0000000000 */
[----:B------:R-:W-:Y:S01]  /*3ab0*/  @!P2 IMAD.MOV R128, RZ, RZ, R4 ;  /* 0x000000ffff80a224 */ /* 0x000fe200078e0204 */
[----:B--23--:R-:W-:Y:S06]  /*3ac0*/  @!P1 BRA `(.L_x_67) ;  /* 0x0000002000949947 */ /* 0x00cfec0003800000 */
.L_x_109:
[----:B------:R-:W-:Y:S01]  /*3ad0*/  HFMA2 R130, -RZ, RZ, 0, 0 ;  /* 0x00000000ff827431 */ /* 0x000fe200000001ff */
[----:B------:R-:W-:Y:S01]  /*3ae0*/  ISETP.NE.AND P2, PT, R124, RZ, PT ;  /* 0x000000ff7c00720c */ /* 0x000fe20003f45270 */
[--C-:B------:R-:W-:Y:S01]  /*3af0*/  IMAD.MOV.U32 R103, RZ, RZ, R90.reuse ;  /* 0x000000ffff677224 */ /* 0x100fe200078e005a */
[----:B------:R-:W-:Y:S01]  /*3b00*/  SHF.R.S32.HI R102, RZ, 0x1f, R90 ;  /* 0x0000001fff667819 */ /* 0x000fe2000001145a */
[----:B------:R-:W-:Y:S01]  /*3b10*/  IMAD R88, R108, 0x80, R111 ;  /* 0x000000806c587824 */ /* 0x000fe200078e026f */
[----:B------:R-:W-:Y:S01]  /*3b20*/  LEA R128, R128, UR21, 0x8 ;  /* 0x0000001580807c11 */ /* 0x000fe2000f8e40ff */
[----:B------:R-:W-:-:S08]  /*3b30*/  IMAD.MOV.U32 R129, RZ, RZ, RZ ;  /* 0x000000ffff817224 */ /* 0x000fd000078e00ff */
.L_x_73:
[----:B------:R-:W-:Y:S01]  /*3b40*/  IMAD.SHL.U32 R90, R130, 0x20, RZ ;  /* 0x00000020825a7824 */ /* 0x000fe200078e00ff */
[----:B------:R-:W-:Y:S05]  /*3b50*/  WARPSYNC.ALL ;  /* 0x0000000000007948 */ /* 0x000fea0003800000 */
[----:B------:R-:W-:Y:S01]  /*3b60*/  NOP ;  /* 0x0000000000007918 */ /* 0x000fe20000000000 */
[----:B------:R-:W-:Y:S01]  /*3b70*/  IMAD.IADD R2, R88, 0x1, R90 ;  /* 0x0000000158027824 */ /* 0x000fe200078e025a */
[----:B------:R-:W-:Y:S01]  /*3b80*/  BSSY.RECONVERGENT B0, `(.L_x_68) ;  /* 0x0000063000007945 */ /* 0x000fe20003800200 */
[----:B------:R-:W-:-:S03]  /*3b90*/  PLOP3.LUT P3, PT, P0, PT, PT, 0x80, 0x8 ;  /* 0x000000000008781c */ /* 0x000fc6000076f070 */
[----:B------:R-:W-:-:S13]  /*3ba0*/  R2UR UR4, R2 ;  /* 0x00000000020472ca */ /* 0x000fda00000e0000 */
[----:B------:R-:W3:Y:S01]  /*3bb0*/  LDTM.x32 R36, tmem[UR4+0x20] ;  /* 0x00002004002479ee */ /* 0x000ee200082c0000 */
[----:B------:R-:W-:-:S13]  /*3bc0*/  R2UR UR4, R2 ;  /* 0x00000000020472ca */ /* 0x000fda00000e0000 */
[----:B-1----:R-:W4:Y:S01]  /*3bd0*/  LDTM.x32 R4, tmem[UR4] ;  /* 0x00000004000479ee */ /* 0x002f2200082c0000 */
[-C--:B--23-5:R-:W-:Y:S02]  /*3be0*/  FMUL2 R2, R36.F32x2.HI_LO, R126.reuse.F32 ;  /* 0x0000007e2402724a */ /* 0x0acfe40001000000 */
[-C--:B------:R-:W-:Y:S02]  /*3bf0*/  FMUL2 R36, R40.F32x2.HI_LO, R126.reuse.F32 ;  /* 0x0000007e2824724a */ /* 0x080fe40001000000 */
[-C--:B------:R-:W-:Y:S02]  /*3c00*/  FMUL2 R40, R44.F32x2.HI_LO, R126.reuse.F32 ;  /* 0x0000007e2c28724a */ /* 0x080fe40001000000 */
[-C--:B------:R-:W-:Y:S02]  /*3c10*/  FMUL2 R38, R38.F32x2.HI_LO, R126.reuse.F32 ;  /* 0x0000007e2626724a */ /* 0x080fe40001000000 */
[-C--:B------:R-:W-:Y:S02]  /*3c20*/  FMUL2 R42, R42.F32x2.HI_LO, R126.reuse.F32 ;  /* 0x0000007e2a2a724a */ /* 0x080fe40001000000 */
[----:B------:R-:W-:-:S02]  /*3c30*/  FMUL2 R44, R48.F32x2.HI_LO, R126.F32 ;  /* 0x0000007e302c724a */ /* 0x000fc40001000000 */
[-C--:B------:R-:W-:Y:S02]  /*3c40*/  FMUL2 R46, R46.F32x2.HI_LO, R126.reuse.F32 ;  /* 0x0000007e2e2e724a */ /* 0x080fe40001000000 */
        /* <DEDUP_REMOVED lines=9> */
[----:B----4-:R-:W-:Y:S01]  /*3ce0*/  FMUL2 R70, R8.F32x2.HI_LO, R126.F32 ;  /* 0x0000007e0846724a */ /* 0x010fe20001000000 */
[----:B------:R-:W-:Y:S01]  /*3cf0*/  F2FP.BF16.F32.PACK_AB R9, R39, R38 ;  /* 0x000000262709723e */ /* 0x000fe200000010ff */
[----:B------:R-:W-:Y:S01]  /*3d00*/  FMUL2 R72, R10.F32x2.HI_LO, R126.F32 ;  /* 0x0000007e0a48724a */ /* 0x000fe20001000000 */
        /* <DEDUP_REMOVED lines=29> */
[----:B------:R2:W-:Y:S01]  /*3ee0*/  STS.128 [R112], R8 ;  /* 0x0000000870007388 */ /* 0x0005e20000000c00 */
[----:B------:R-:W-:-:S02]  /*3ef0*/  F2FP.BF16.F32.PACK_AB R7, R73, R72 ;  /* 0x000000484907723e */ /* 0x000fc400000010ff */
[----:B------:R-:W-:Y:S01]  /*3f00*/  F2FP.BF16.F32.PACK_AB R6, R71, R70 ;  /* 0x000000464706723e */ /* 0x000fe200000010ff */
[----:B------:R3:W-:Y:S01]  /*3f10*/  STS.128 [R113], R12 ;  /* 0x0000000c71007388 */ /* 0x0007e20000000c00 */
[----:B------:R-:W-:Y:S02]  /*3f20*/  F2FP.BF16.F32.PACK_AB R5, R69, R68 ;  /* 0x000000444505723e */ /* 0x000fe400000010ff */
[----:B------:R-:W-:Y:S01]  /*3f30*/  F2FP.BF16.F32.PACK_AB R4, R65, R64 ;  /* 0x000000404104723e */ /* 0x000fe200000010ff */
[----:B------:R4:W-:Y:S04]  /*3f40*/  STS.128 [R114], R16 ;  /* 0x0000001072007388 */ /* 0x0009e80000000c00 */
[----:B------:R1:W-:Y:S04]  /*3f50*/  STS.128 [R115], R20 ;  /* 0x0000001473007388 */ /* 0x0003e80000000c00 */
[----:B------:R1:W-:Y:S01]  /*3f60*/  STS.128 [R116], R4 ;  /* 0x0000000474007388 */ /* 0x0003e20000000c00 */
[----:B--2---:R-:W-:-:S02]  /*3f70*/  F2FP.BF16.F32.PACK_AB R11, R81, R80 ;  /* 0x00000050510b723e */ /* 0x004fc400000010ff */
[----:B------:R-:W-:Y:S02]  /*3f80*/  F2FP.BF16.F32.PACK_AB R10, R79, R78 ;  /* 0x0000004e4f0a723e */ /* 0x000fe400000010ff */
[----:B------:R-:W-:Y:S02]  /*3f90*/  F2FP.BF16.F32.PACK_AB R9, R77, R76 ;  /* 0x0000004c4d09723e */ /* 0x000fe400000010ff */
[----:B------:R-:W-:Y:S02]  /*3fa0*/  F2FP.BF16.F32.PACK_AB R8, R75, R74 ;  /* 0x0000004a4b08723e */ /* 0x000fe400000010ff */
[----:B---3--:R-:W-:Y:S02]  /*3fb0*/  F2FP.BF16.F32.PACK_AB R15, R27, R26 ;  /* 0x0000001a1b0f723e */ /* 0x008fe400000010ff */
[----:B------:R-:W-:Y:S01]  /*3fc0*/  F2FP.BF16.F32.PACK_AB R14, R25, R24 ;  /* 0x00000018190e723e */ /* 0x000fe200000010ff */
[----:B------:R1:W-:Y:S01]  /*3fd0*/  STS.128 [R117], R8 ;  /* 0x0000000875007388 */ /* 0x0003e20000000c00 */
[----:B------:R-:W-:-:S02]  /*3fe0*/  F2FP.BF16.F32.PACK_AB R13, R85, R84 ;  /* 0x00000054550d723e */ /* 0x000fc400000010ff */
[----:B------:R-:W-:Y:S02]  /*3ff0*/  F2FP.BF16.F32.PACK_AB R12, R83, R82 ;  /* 0x00000052530c723e */ /* 0x000fe400000010ff */
[----:B----4-:R-:W-:Y:S02]  /*4000*/  F2FP.BF16.F32.PACK_AB R19, R35, R34 ;  /* 0x000000222313723e */ /* 0x010fe400000010ff */
[----:B------:R-:W-:Y:S01]  /*4010*/  F2FP.BF16.F32.PACK_AB R18, R33, R32 ;  /* 0x000000202112723e */ /* 0x000fe200000010ff */
[----:B------:R1:W-:Y:S01]  /*4020*/  STS.128 [R118], R12 ;  /* 0x0000000c76007388 */ /* 0x0003e20000000c00 */
[----:B------:R-:W-:Y:S02]  /*4030*/  F2FP.BF16.F32.PACK_AB R17, R31, R30 ;  /* 0x0000001e1f11723e */ /* 0x000fe400000010ff */
[----:B------:R-:W-:-:S05]  /*4040*/  F2FP.BF16.F32.PACK_AB R16, R29, R28 ;  /* 0x0000001c1d10723e */ /* 0x000fca00000010ff */
[----:B------:R1:W-:Y:S01]  /*4050*/  STS.128 [R119], R16 ;  /* 0x0000001077007388 */ /* 0x0003e20000000c00 */
[----:B------:R2:W-:Y:S06]  /*4060*/  MEMBAR.ALL.CTA ;  /* 0x0000000000007992 */ /* 0x0005ec0000008000 */
[----:B--2---:R-:W2:Y:S02]  /*4070*/  FENCE.VIEW.ASYNC.S ;  /* 0x00000000000073c6 */ /* 0x004ea40000000000 */
[----:B--2---:R-:W-:Y:S06]  /*4080*/  BAR.SYNC.DEFER_BLOCKING 0x2, 0x80 ;  /* 0x0082000000007b1d */ /* 0x004fec0000010000 */
[----:B------:R-:W-:Y:S05]  /*4090*/  @P2 BRA `(.L_x_69) ;  /* 0x0000000000442947 */ /* 0x000fea0003800000 */
[----:B------:R-:W-:Y:S01]  /*40a0*/  UIADD3 UR10, UP0, UPT, UR8, 0x240, URZ ;  /* 0x00000240080a7890 */ /* 0x000fe2000ff1e0ff */
[----:B------:R-:W-:Y:S01]  /*40b0*/  PLOP3.LUT P0, PT, PT, PT, PT, 0x80, 0x8 ;  /* 0x000000000008781c */ /* 0x000fe20003f0f070 */
[----:B------:R-:W-:Y:S01]  /*40c0*/  IMAD R90, R89, 0x80, R90 ;  /* 0x00000080595a7824 */ /* 0x000fe200078e025a */
[----:B-1----:R-:W-:Y:S01]  /*40d0*/  IADD3 R4, PT, PT, R87, 0x400, RZ ;  /* 0x0000040057047810 */ /* 0x002fe20007ffe0ff */
[----:B------:R-:W-:-:S12]  /*40e0*/  UIADD3.X UR11, UPT, UPT, URZ, UR9, URZ, UP0, !UPT ;  /* 0x00000009ff0b7290 */ /* 0x000fd800087fe4ff */
.L_x_70:
[----:B------:R-:W-:Y:S02]  /*40f0*/  PLOP3.LUT P1, PT, P1, P0, PT, 0xf2, 0x2f ;  /* 0x00000000002f781c */ /* 0x000fe40000f21e72 */
[----:B------:R-:W-:-:S08]  /*4100*/  @P0 R2UR P1, UR6, R128 ;  /* 0x00000000800602ca */ /* 0x000fd00000020000 */
[----:B------:R-:W-:Y:S02]  /*4110*/  PLOP3.LUT P1, PT, P1, P0, PT, 0xf2, 0x2f ;  /* 0x00000000002f781c */ /* 0x000fe40000f21e72 */
[----:B------:R-:W-:-:S08]  /*4120*/  @P0 R2UR.OR P1, UR5, R90 ;  /* 0x000000005a0502ca */ /* 0x000fd00000120000 */
[----:B------:R-:W-:Y:S02]  /*4130*/  PLOP3.LUT P1, PT, P1, P0, PT, 0xf2, 0x2f ;  /* 0x00000000002f781c */ /* 0x000fe40000f21e72 */
[----:B------:R-:W-:-:S08]  /*4140*/  @P0 R2UR.OR P1, UR4, R4 ;  /* 0x00000000040402ca */ /* 0x000fd00000120000 */
[----:B------:R-:W-:Y:S02]  /*4150*/  @P0 PLOP3.LUT P0, PT, P1, PT, PT, 0x80, 0x8 ;  /* 0x000000000008081c */ /* 0x000fe40000f0f070 */
[----:B------:R-:W-:-:S03]  /*4160*/  PLOP3.LUT P1, PT, PT, PT, PT, 0x80, 0x8 ;  /* 0x000000000008781c */ /* 0x000fc60003f2f070 */
[----:B------:R1:W-:Y:S08]  /*4170*/  UTMASTG.2D [UR4], [UR10], desc[URZ] ;  /* 0x0000ff040a0073b5 */ /* 0x0003f00008009000 */
[----:B-1----:R-:W-:Y:S05]  /*4180*/  @P0 BRA.U.ANY `(.L_x_70) ;  /* 0xfffffffd00d80947 */ /* 0x002fea000393ffff */
[----:B------:R0:W-:Y:S01]  /*4190*/  UTMACMDFLUSH ;  /* 0x00000000000079b7 */ /* 0x0001e20000000000 */
[----:B------:R-:W-:-:S04]  /*41a0*/  DEPBAR.LE SB0, 0x0 ;  /* 0x000080000000791a */ /* 0x000fc80000000000 */
.L_x_69:
[----:B------:R-:W-:Y:S05]  /*41b0*/  BSYNC.RECONVERGENT B0 ;  /* 0x0000000000007941 */ /* 0x000fea0003800200 */
.L_x_68:
[----:B------:R-:W-:Y:S01]  /*41c0*/  FMUL2 R90, R76.F32x2.HI_LO, -1.4426950216293334961 ;  /* 0xbfb8aa3b4c5a784a */ /* 0x000fe20001000000 */
[----:B------:R-:W-:Y:S01]  /*41d0*/  BAR.SYNC.DEFER_BLOCKING 0x2, 0x80 ;  /* 0x0082000000007b1d */ /* 0x000fe20000010000 */
[----:B-1----:R-:W-:Y:S01]  /*41e0*/  FMUL2 R8, R30.F32x2.HI_LO, -1.4426950216293334961 ;  /* 0xbfb8aa3b1e08784a */ /* 0x002fe20001000000 */
[----:B------:R-:W-:Y:S01]  /*41f0*/  ISETP.NE.AND P2, PT, R124, RZ, PT ;  /* 0x000000ff7c00720c */ /* 0x000fe20003f45270 */
[----:B------:R-:W-:Y:S02]  /*4200*/  FMUL2 R92, R74.F32x2.HI_LO, -1.4426950216293334961 ;  /* 0xbfb8aa3b4a5c784a */ /* 0x000fe40001000000 */
[----:B------:R-:W-:Y:S01]  /*4210*/  FMUL2 R10, R28.F32x2.HI_LO, -1.4426950216293334961 ;  /* 0xbfb8aa3b1c0a784a */ /* 0x000fe20001000000 */
[----:B------:R-:W-:Y:S01]  /*4220*/  MUFU.EX2 R90, R90 ;  /* 0x0000005a005a7308 */ /* 0x000fe20000000800 */
[----:B------:R-:W-:Y:S02]  /*4230*/  FMUL2 R20, R80.F32x2.HI_LO, -1.4426950216293334961 ;  /* 0xbfb8aa3b5014784a */ /* 0x000fe40001000000 */
[----:B------:R-:W-:-:S02]  /*4240*/  FMUL2 R4, R34.F32x2.HI_LO, -1.4426950216293334961 ;  /* 0xbfb8aa3b2204784a */ /* 0x000fc40001000000 */
[----:B------:R-:W-:Y:S02]  /*4250*/  FMUL2 R22, R78.F32x2.HI_LO, -1.4426950216293334961 ;  /* 0xbfb8aa3b4e16784a */ /* 0x000fe40001000000 */
[----:B------:R-:W-:Y:S01]  /*4260*/  FMUL2 R6, R32.F32x2.HI_LO, -1.4426950216293334961 ;  /* 0xbfb8aa3b2006784a */ /* 0x000fe20001000000 */
[----:B------:R-:W1:Y:S01]  /*4270*/  MUFU.EX2 R91, R91 ;  /* 0x0000005b005b7308 */ /* 0x000e620000000800 */
[----:B------:R-:W-:Y:S02]  /*4280*/  FMUL2 R100, R64.F32x2.HI_LO, -1.4426950216293334961 ;  /* 0xbfb8aa3b4064784a */ /* 0x000fe40001000000 */
[----:B------:R-:W-:Y:S02]  /*4290*/  FMUL2 R98, R68.F32x2.HI_LO, -1.4426950216293334961 ;  /* 0xbfb8aa3b4462784a */ /* 0x000fe40001000000 */
[----:B------:R-:W-:Y:S02]  /*42a0*/  FMUL2 R96, R70.F32x2.HI_LO, -1.4426950216293334961 ;  /* 0xbfb8aa3b4660784a */ /* 0x000fe40001000000 */
[----:B------:R-:W-:Y:S01]  /*42b0*/  FMUL2 R94, R72.F32x2.HI_LO, -1.4426950216293334961 ;  /* 0xbfb8aa3b485e784a */ /* 0x000fe20001000000 */
[----:B------:R-:W-:Y:S01]  /*42c0*/  MUFU.EX2 R8, R8 ;  /* 0x0000000800087308 */ /* 0x000fe20000000800 */
[----:B------:R-:W-:-:S02]  /*42d0*/  FMUL2 R18, R82.F32x2.HI_LO, -1.4426950216293334961 ;  /* 0xbfb8aa3b5212784a */ /* 0x000fc40001000000 */
[----:B------:R-:W-:Y:S02]  /*42e0*/  FMUL2 R16, R84.F32x2.HI_LO, -1.4426950216293334961 ;  /* 0xbfb8aa3b5410784a */ /* 0x000fe40001000000 */
[----:B------:R-:W-:Y:S02]  /*42f0*/  FMUL2 R14, R24.F32x2.HI_LO, -1.4426950216293334961 ;  /* 0xbfb8aa3b180e784a */ /* 0x000fe40001000000 */
[----:B------:R-:W-:Y:S01]  /*4300*/  FMUL2 R12, R26.F32x2.HI_LO, -1.4426950216293334961 ;  /* 0xbfb8aa3b1a0c784a */ /* 0x000fe20001000000 */
[----:B------:R-:W2:Y:S01]  /*4310*/  MUFU.EX2 R9, R9 ;  /* 0x0000000900097308 */ /* 0x000ea20000000800 */
[----:B-1----:R-:W-:-:S07]  /*4320*/  FADD2 R90, R90.F32x2.HI_LO, 1 ;  /* 0x3f8000005a5a744b */ /* 0x002fce0000200000 */
[----:B------:R-:W-:Y:S08]  /*4330*/  MUFU.EX2 R92, R92 ;  /* 0x0000005c005c7308 */ /* 0x000ff00000000800 */
[----:B------:R-:W1:Y:S01]  /*4340*/  MUFU.EX2 R93, R93 ;  /* 0x0000005d005d7308 */ /* 0x000e620000000800 */
[----:B--2---:R-:W-:-:S07]  /*4350*/  FADD2 R8, R8.F32x2.HI_LO, 1 ;  /* 0x3f8000000808744b */ /* 0x004fce0000200000 */
[----:B------:R-:W-:Y:S08]  /*4360*/  MUFU.EX2 R10, R10 ;  /* 0x0000000a000a7308 */ /* 0x000ff00000000800 */
        /* <DEDUP_REMOVED lines=38> */
[----:B------:R-:W-:Y:S08]  /*45d0*/  MUFU.RCP R90, R90 ;  /* 0x0000005a005a7308 */ /* 0x000ff00000001000 */
[----:B------:R-:W1:Y:S01]  /*45e0*/  MUFU.RCP R91, R91 ;  /* 0x0000005b005b7308 */ /* 0x000e620000001000 */
[----:B--2---:R-:W-:-:S07]  /*45f0*/  FADD2 R12, R12.F32x2.HI_LO, 1 ;  /* 0x3f8000000c0c744b */ /* 0x004fce0000200000 */
[----:B------:R-:W-:Y:S08]  /*4600*/  MUFU.RCP R8, R8 ;  /* 0x0000000800087308 */ /* 0x000ff00000001000 */
[----:B------:R-:W2:Y:S01]  /*4610*/  MUFU.RCP R9, R9 ;  /* 0x0000000900097308 */ /* 0x000ea20000001000 */
[----:B-1----:R-:W-:-:S04]  /*4620*/  FMUL2 R90, R90.F32x2.HI_LO, R76.F32x2.HI_LO ;  /* 0x0000004c5a5a724a */ /* 0x002fc80000000000 */
[----:B------:R-:W-:-:S03]  /*4630*/  FMUL2 R90, R90.F32x2.HI_LO, R46.F32x2.HI_LO ;  /* 0x0000002e5a5a724a */ /* 0x000fc60000000000 */
[----:B------:R-:W-:Y:S01]  /*4640*/  MUFU.RCP R92, R92 ;  /* 0x0000005c005c7308 */ /* 0x000fe20000001000 */
[----:B------:R-:W-:-:S07]  /*4650*/  FMUL2 R90, R90.F32x2.HI_LO, R125.F32 ;  /* 0x0000007d5a5a724a */ /* 0x000fce0001000000 */
[----:B------:R-:W1:Y:S01]  /*4660*/  MUFU.RCP R93, R93 ;  /* 0x0000005d005d7308 */ /* 0x000e620000001000 */
[----:B--2---:R-:W-:-:S04]  /*4670*/  FMUL2 R8, R8.F32x2.HI_LO, R30.F32x2.HI_LO ;  /* 0x0000001e0808724a */ /* 0x004fc80000000000 */
[----:B------:R-:W-:-:S03]  /*4680*/  FMUL2 R8, R8.F32x2.HI_LO, R62.F32x2.HI_LO ;  /* 0x0000003e0808724a */ /* 0x000fc60000000000 */
[----:B------:R-:W-:Y:S01]  /*4690*/  MUFU.RCP R10, R10 ;  /* 0x0000000a000a7308 */ /* 0x000fe20000001000 */
[----:B------:R-:W-:-:S07]  /*46a0*/  FMUL2 R8, R8.F32x2.HI_LO, R125.F32 ;  /* 0x0000007d0808724a */ /* 0x000fce0001000000 */
        /* <DEDUP_REMOVED lines=29> */
[----:B------:R-:W-:-:S05]  /*4880*/  FMUL2 R6, R6.F32x2.HI_LO, R125.F32 ;  /* 0x0000007d0606724a */ /* 0x000fca0001000000 */
[----:B------:R-:W-:Y:S02]  /*4890*/  FMNMX.NAN R28, |R23|, |R7|, !PT ;  /* 0x40000007171c7209 */ /* 0x000fe40007820200 */
[----:B------:R-:W2:Y:S01]  /*48a0*/  MUFU.RCP R99, R99 ;  /* 0x0000006300637308 */ /* 0x000ea20000001000 */
[----:B-1----:R-:W-:Y:S01]  /*48b0*/  FMUL2 R100, R100.F32x2.HI_LO, R64.F32x2.HI_LO ;  /* 0x000000406464724a */ /* 0x002fe20000000000 */
[----:B------:R-:W-:-:S03]  /*48c0*/  F2FP.SATFINITE.E4M3.F32.PACK_AB_MERGE_C R7, R7, R6, RZ ;  /* 0x000000060707723e */ /* 0x000fc600048070ff */
[----:B------:R-:W-:Y:S01]  /*48d0*/  FMUL2 R100, R100.F32x2.HI_LO, R2.F32x2.HI_LO ;  /* 0x000000026464724a */ /* 0x000fe20000000000 */
[-C--:B------:R-:W-:Y:S02]  /*48e0*/  FMNMX.NAN R3, |R90|, |R8|.reuse, !PT ;  /* 0x400000085a037209 */ /* 0x080fe40007820200 */
[----:B------:R-:W-:Y:S01]  /*48f0*/  MUFU.RCP R96, R96 ;  /* 0x0000006000607308 */ /* 0x000fe20000001000 */
[----:B------:R-:W-:Y:S01]  /*4900*/  F2FP.SATFINITE.E4M3.F32.PACK_AB_MERGE_C R2, R9, R8, RZ ;  /* 0x000000080902723e */ /* 0x000fe200048070ff */
[----:B------:R-:W-:Y:S01]  /*4910*/  FMUL2 R100, R100.F32x2.HI_LO, R125.F32 ;  /* 0x0000007d6464724a */ /* 0x000fe20001000000 */
[----:B------:R-:W-:-:S05]  /*4920*/  FMNMX.NAN R8, |R93|, |R11|, !PT ;  /* 0x4000000b5d087209 */ /* 0x000fca0007820200 */
        /* <DEDUP_REMOVED lines=25> */
[----:B------:R-:W-:Y:S02]  /*4ac0*/  FMNMX3.NAN R3, |R98|, |R16|, R3, !PT ;  /* 0x4000001062037276 */ /* 0x000fe40007820203 */
[----:B------:R-:W2:Y:S01]  /*4ad0*/  MUFU.RCP R13, R13 ;  /* 0x0000000d000d7308 */ /* 0x000ea20000001000 */
[----:B-1----:R-:W-:Y:S01]  /*4ae0*/  FMUL2 R14, R14.F32x2.HI_LO, R24.F32x2.HI_LO ;  /* 0x000000180e0e724a */ /* 0x002fe20000000000 */
[----:B------:R-:W-:Y:S02]  /*4af0*/  FMNMX.NAN R25, |R92|, |R10|, !PT ;  /* 0x4000000a5c197209 */ /* 0x000fe40007820200 */
[----:B------:R-:W-:Y:S01]  /*4b00*/  FMNMX.NAN R24, |R91|, |R9|, !PT ;  /* 0x400000095b187209 */ /* 0x000fe20007820200 */
[----:B------:R-:W-:Y:S01]  /*4b10*/  FMUL2 R14, R14.F32x2.HI_LO, R52.F32x2.HI_LO ;  /* 0x000000340e0e724a */ /* 0x000fe20000000000 */
[----:B------:R-:W-:Y:S02]  /*4b20*/  F2FP.SATFINITE.E4M3.F32.PACK_AB_MERGE_C R9, R97, R96, RZ ;  /* 0x000000606109723e */ /* 0x000fe400048070ff */
[----:B------:R-:W-:Y:S01]  /*4b30*/  F2FP.SATFINITE.E4M3.F32.PACK_AB_MERGE_C R91, R91, R90, RZ ;  /* 0x0000005a5b5b723e */ /* 0x000fe200048070ff */
[----:B------:R-:W-:Y:S01]  /*4b40*/  FMUL2 R14, R14.F32x2.HI_LO, R125.F32 ;  /* 0x0000007d0e0e724a */ /* 0x000fe20001000000 */
[----:B------:R-:W-:-:S02]  /*4b50*/  FMNMX3.NAN R24, |R99|, |R17|, R24, !PT ;  /* 0x4000001163187276 */ /* 0x000fc40007820218 */
[----:B------:R-:W-:Y:S02]  /*4b60*/  F2FP.SATFINITE.E4M3.F32.PACK_AB_MERGE_C R17, R17, R16, RZ ;  /* 0x000000101111723e */ /* 0x000fe400048070ff */
[----:B------:R-:W-:Y:S02]  /*4b70*/  FMNMX3.NAN R28, |R97|, |R15|, R28, !PT ;  /* 0x4000000f611c7276 */ /* 0x000fe4000782021c */
[----:B------:R-:W-:Y:S01]  /*4b80*/  FMNMX3.NAN R25, |R100|, |R18|, R25, !PT ;  /* 0x4000001264197276 */ /* 0x000fe20007820219 */
[----:B--2---:R-:W-:Y:S01]  /*4b90*/  FMUL2 R12, R12.F32x2.HI_LO, R26.F32x2.HI_LO ;  /* 0x0000001a0c0c724a */ /* 0x004fe20000000000 */
[----:B------:R-:W-:Y:S02]  /*4ba0*/  F2FP.SATFINITE.E4M3.F32.PACK_AB_MERGE_C R27, R11, R10, RZ ;  /* 0x0000000a0b1b723e */ /* 0x000fe400048070ff */
[----:B------:R-:W-:Y:S01]  /*4bb0*/  FMNMX.NAN R10, |R21|, |R5|, !PT ;  /* 0x40000005150a7209 */ /* 0x000fe20007820200 */
[----:B------:R-:W-:Y:S01]  /*4bc0*/  FMUL2 R12, R12.F32x2.HI_LO, R58.F32x2.HI_LO ;  /* 0x0000003a0c0c724a */ /* 0x000fe20000000000 */
[----:B------:R-:W-:-:S02]  /*4bd0*/  F2FP.SATFINITE.E4M3.F32.PACK_AB_MERGE_C R11, R21, R20, RZ ;  /* 0x00000014150b723e */ /* 0x000fc400048070ff */
[-C--:B------:R-:W-:Y:S01]  /*4be0*/  FMNMX.NAN R21, |R20|, |R4|.reuse, !PT ;  /* 0x4000000414157209 */ /* 0x080fe20007820200 */
[----:B------:R-:W-:Y:S01]  /*4bf0*/  FMUL2 R12, R12.F32x2.HI_LO, R125.F32 ;  /* 0x0000007d0c0c724a */ /* 0x000fe20001000000 */
[----:B------:R-:W-:Y:S02]  /*4c00*/  F2FP.SATFINITE.E4M3.F32.PACK_AB_MERGE_C R20, R5, R4, RZ ;  /* 0x000000040514723e */ /* 0x000fe400048070ff */
[----:B------:R-:W-:Y:S02]  /*4c10*/  F2FP.SATFINITE.E4M3.F32.PACK_AB_MERGE_C R4, R23, R22, RZ ;  /* 0x000000161704723e */ /* 0x000fe400048070ff */
[----:B------:R-:W-:Y:S02]  /*4c20*/  FMNMX.NAN R23, |R22|, |R6|, !PT ;  /* 0x4000000616177209 */ /* 0x000fe40007820200 */
[----:B------:R-:W-:Y:S02]  /*4c30*/  F2FP.SATFINITE.E4M3.F32.PACK_AB_MERGE_C R22, R99, R98, RZ ;  /* 0x000000626316723e */ /* 0x000fe400048070ff */
[----:B------:R-:W-:-:S02]  /*4c40*/  F2FP.SATFINITE.E4M3.F32.PACK_AB_MERGE_C R5, R101, R100, RZ ;  /* 0x000000646505723e */ /* 0x000fc400048070ff */
[----:B------:R-:W-:Y:S02]  /*4c50*/  F2FP.SATFINITE.E4M3.F32.PACK_AB_MERGE_C R6, R95, R94, RZ ;  /* 0x0000005e5f06723e */ /* 0x000fe400048070ff */
[----:B------:R-:W-:Y:S02]  /*4c60*/  FMNMX3.NAN R101, |R101|, |R19|, R8, !PT ;  /* 0x4000001365657276 */ /* 0x000fe40007820208 */
[----:B------:R-:W-:Y:S02]  /*4c70*/  PRMT R8, R5, 0x5410, R22 ;  /* 0x0000541005087816 */ /* 0x000fe40000000016 */
[----:B------:R-:W-:Y:S02]  /*4c80*/  PRMT R9, R9, 0x5410, R6 ;  /* 0x0000541009097816 */ /* 0x000fe40000000006 */
[----:B------:R-:W-:Y:S02]  /*4c90*/  F2FP.SATFINITE.E4M3.F32.PACK_AB_MERGE_C R26, R93, R92, RZ ;  /* 0x0000005c5d1a723e */ /* 0x000fe400048070ff */
[----:B------:R-:W-:-:S02]  /*4ca0*/  F2FP.SATFINITE.E4M3.F32.PACK_AB_MERGE_C R6, R13, R12, RZ ;  /* 0x0000000c0d06723e */ /* 0x000fc400048070ff */
[----:B------:R-:W-:Y:S02]  /*4cb0*/  F2FP.SATFINITE.E4M3.F32.PACK_AB_MERGE_C R5, R15, R14, RZ ;  /* 0x0000000e0f05723e */ /* 0x000fe400048070ff */
[----:B------:R-:W-:Y:S02]  /*4cc0*/  F2FP.SATFINITE.E4M3.F32.PACK_AB_MERGE_C R22, R19, R18, RZ ;  /* 0x000000121316723e */ /* 0x000fe400048070ff */
[----:B------:R-:W-:Y:S02]  /*4cd0*/  FMNMX3.NAN R29, |R95|, |R13|, R10, !PT ;  /* 0x4000000d5f1d7276 */ /* 0x000fe4000782020a */
[----:B------:R-:W-:Y:S02]  /*4ce0*/  PRMT R10, R26, 0x5410, R91 ;  /* 0x000054101a0a7816 */ /* 0x000fe4000000005b */
[----:B------:R-:W-:Y:S02]  /*4cf0*/  PRMT R11, R4, 0x5410, R11 ;  /* 0x00005410040b7816 */ /* 0x000fe4000000000b */
[----:B------:R-:W-:-:S02]  /*4d00*/  PRMT R5, R5, 0x5410, R6 ;  /* 0x0000541005057816 */ /* 0x000fc40000000006 */
[----:B------:R-:W-:Y:S01]  /*4d10*/  PRMT R4, R22, 0x5410, R17 ;  /* 0x0000541016047816 */ /* 0x000fe20000000011 */
[----:B------:R1:W-:Y:S01]  /*4d20*/  STS.128 [R120], R8 ;  /* 0x0000000878007388 */ /* 0x0003e20000000c00 */
[----:B------:R-:W-:Y:S02]  /*4d30*/  PRMT R6, R27, 0x5410, R2 ;  /* 0x000054101b067816 */ /* 0x000fe40000000002 */
[----:B------:R-:W-:Y:S02]  /*4d40*/  PRMT R7, R7, 0x5410, R20 ;  /* 0x0000541007077816 */ /* 0x000fe40000000014 */
[----:B------:R-:W-:Y:S02]  /*4d50*/  FMNMX3.NAN R12, |R94|, |R12|, R21, !PT ;  /* 0x4000000c5e0c7276 */ /* 0x000fe40007820215 */
[----:B------:R-:W-:Y:S01]  /*4d60*/  FMNMX3.NAN R14, |R96|, |R14|, R23, !PT ;  /* 0x4000000e600e7276 */ /* 0x000fe20007820217 */
[----:B------:R1:W-:Y:S01]  /*4d70*/  STS.128 [R121], R4 ;  /* 0x0000000479007388 */ /* 0x0003e20000000c00 */
[----:B------:R-:W-:-:S02]  /*4d80*/  FMNMX.NAN R24, R24, R29, !PT ;  /* 0x0000001d18187209 */ /* 0x000fc40007820000 */
[----:B------:R-:W-:Y:S01]  /*4d90*/  FMNMX.NAN R3, R3, R12, !PT ;  /* 0x0000000c03037209 */ /* 0x000fe20007820000 */
[----:B------:R2:W-:Y:S06]  /*4da0*/  MEMBAR.ALL.CTA ;  /* 0x0000000000007992 */ /* 0x0005ec0000008000 */
[----:B--2---:R-:W2:Y:S01]  /*4db0*/  FENCE.VIEW.ASYNC.S ;  /* 0x00000000000073c6 */ /* 0x004ea20000000000 */
[----:B------:R-:W-:Y:S02]  /*4dc0*/  FMNMX3.NAN R24, R101, R28, R24, !PT ;  /* 0x0000001c65187276 */ /* 0x000fe40007820018 */
[----:B------:R-:W-:-:S04]  /*4dd0*/  FMNMX3.NAN R3, R25, R14, R3, !PT ;  /* 0x0000000e19037276 */ /* 0x000fc80007820003 */
[----:B------:R-:W-:-:S04]  /*4de0*/  FMNMX3.NAN R24, R3, R24, RZ, !PT ;  /* 0x0000001803187276 */ /* 0x000fc800078200ff */
[----:B------:R-:W-:Y:S01]  /*4df0*/  FMNMX R129, R24, R129, !PT ;  /* 0x0000008118817209 */ /* 0x000fe20007800000 */
[----:B--2---:R-:W-:Y:S06]  /*4e00*/  BAR.SYNC.DEFER_BLOCKING 0x2, 0x80 ;  /* 0x0082000000007b1d */ /* 0x004fec0000010000 */
[----:B------:R-:W-:Y:S05]  /*4e10*/  @P2 BRA `(.L_x_71) ;  /* 0x0000000000442947 */ /* 0x000fea0003800000 */
[----:B------:R-:W-:Y:S01]  /*4e20*/  IMAD R130, R89, 0x4, R130 ;  /* 0x0000000459827824 */ /* 0x000fe200078e0282 */
[----:B------:R-:W-:Y:S01]  /*4e30*/  UIADD3 UR10, UP0, UPT, UR8, 0x2c0, URZ ;  /* 0x000002c0080a7890 */ /* 0x000fe2000ff1e0ff */
[----:B------:R-:W-:Y:S02]  /*4e40*/  PLOP3.LUT P0, PT, PT, PT, PT, 0x80, 0x8 ;  /* 0x000000000008781c */ /* 0x000fe40003f0f070 */
[----:B------:R-:W-:Y:S01]  /*4e50*/  IADD3 R2, PT, PT, R87, 0x4400, RZ ;  /* 0x0000440057027810 */ /* 0x000fe20007ffe0ff */
[----:B------:R-:W-:Y:S01]  /*4e60*/  IMAD.SHL.U32 R130, R130, 0x10, RZ ;  /* 0x0000001082827824 */ /* 0x000fe200078e00ff */
[----:B------:R-:W-:-:S12]  /*4e70*/  UIADD3.X UR11, UPT, UPT, URZ, UR9, URZ, UP0, !UPT ;  /* 0x00000009ff0b7290 */ /* 0x000fd800087fe4ff */
.L_x_72:
        /* <DEDUP_REMOVED lines=9> */
[----:B--2---:R-:W-:Y:S05]  /*4f10*/  @P0 BRA.U.ANY `(.L_x_72) ;  /* 0xfffffffd00d80947 */ /* 0x004fea000393ffff */
[----:B------:R0:W-:Y:S02]  /*4f20*/  UTMACMDFLUSH ;  /* 0x00000000000079b7 */ /* 0x0001e40000000000 */
.L_x_71:
[----:B------:R-:W-:Y:S01]  /*4f30*/  BAR.SYNC.DEFER_BLOCKING 0x2, 0x80 ;  /* 0x0082000000007b1d */ /* 0x000fe20000010000 */
[----:B------:R-:W-:Y:S01]  /*4f40*/  HFMA2 R130, -RZ, RZ, 0, 1.1920928955078125e-07 ;  /* 0x00000002ff827431 */ /* 0x000fe200000001ff */
[----:B------:R-:W-:-:S04]  /*4f50*/  PLOP3.LUT P0, PT, PT, PT, PT, 0x8, 0x80 ;  /* 0x000000000080781c */ /* 0x000fc80003f0e170 */
[----:B------:R-:W-:Y:S09]  /*4f60*/  @P3 BRA `(.L_x_73) ;  /* 0xffffffe800f43947 */ /* 0x000ff2000383ffff */
[----:B------:R-:W-:Y:S02]  /*4f70*/  ELECT P0, URZ, PT ;  /* 0x0000000000ff782f */ /* 0x000fe40003800000 */
[C---:B------:R-:W-:Y:S01]  /*4f80*/  LEA R3, R110.reuse, R87, 0x3 ;  /* 0x000000576e037211 */ /* 0x040fe200078e18ff */
[----:B------:R-:W-:Y:S01]  /*4f90*/  BSSY B0, `(.L_x_74) ;  /* 0x0000009000007945 */ /* 0x000fe20003800000 */
[----:B-1----:R-:W-:Y:S01]  /*4fa0*/  SHF.L.U32 R4, R109, 0x1f, RZ ;  /* 0x0000001f6d047819 */ /* 0x002fe200000006ff */
[----:B------:R-:W-:-:S08]  /*4fb0*/  IMAD R91, R110, 0x10, R87 ;  /* 0x000000106e5b7824 */ /* 0x000fd000078e0257 */
[----:B------:R-:W-:Y:S02]  /*4fc0*/  @P0 VIADD R5, R127, 0x80 ;  /* 0x000000807f050836 */ /* 0x000fe40000000000 */
[----:B------:R-:W-:-:S03]  /*4fd0*/  @P0 IMAD.MOV.U32 R2, RZ, RZ, 0x1 ;  /* 0x00000001ff020424 */ /* 0x000fc600078e00ff */
[----:B------:R-:W-:-:S04]  /*4fe0*/  @P0 PRMT R5, R104, 0x654, R5 ;  /* 0x0000065468050816 */ /* 0x000fc80000000005 */
[----:B------:R1:W-:Y:S01]  /*4ff0*/  @P0 SYNCS.ARRIVE.TRANS64.RED.ART0 RZ, [R5+URZ], R2 ;  /* 0x0000000205ff09a7 */ /* 0x0003e200085004ff */
[----:B------:R-:W2:Y:S02]  /*5000*/  SYNCS.PHASECHK.TRANS64.TRYWAIT P0, [R3+URZ+0x90], R4 ;  /* 0x00009004030075a7 */ /* 0x000ea400080011ff */
[----:B-12---:R-:W-:Y:S05]  /*5010*/  @!P0 BRA `(.L_x_75) ;  /* 0x0000000c00588947 */ /* 0x006fea0003800000 */
.L_x_111:
[----:B------:R-:W-:Y:S05]  /*5020*/  BSYNC B0 ;  /* 0x0000000000007941 */ /* 0x000fea0003800000 */
.L_x_74:
[----:B------:R-:W2:Y:S01]  /*5030*/  LDS.128 R88, [R91+0x36410] ;  /* 0x036410005b587984 */ /* 0x000ea20000000c00 */
[----:B------:R-:W-:Y:S01]  /*5040*/  CREDUX.MAXABS.F32.NAN UR4, R129 ;  /* 0x00000000810472cc */ /* 0x000fe20000006400 */
[----:B------:R-:W-:Y:S01]  /*5050*/  BSSY.RECONVERGENT B0, `(.L_x_76) ;  /* 0x0000016000007945 */ /* 0x000fe20003800200 */
[----:B------:R-:W-:Y:S01]  /*5060*/  ISETP.NE.AND P0, PT, R105, RZ, PT ;  /* 0x000000ff6900720c */ /* 0x000fe20003f05270 */
[----:B------:R3:W-:Y:S06]  /*5070*/  MEMBAR.ALL.CTA ;  /* 0x0000000000007992 */ /* 0x0007ec0000008000 */
[----:B---3--:R-:W3:Y:S01]  /*5080*/  FENCE.VIEW.ASYNC.S ;  /* 0x00000000000073c6 */ /* 0x008ee20000000000 */
[----:B------:R-:W-:-:S02]  /*5090*/  VIADD R108, R108, 0x1 ;  /* 0x000000016c6c7836 */ /* 0x000fc40000000000 */
[----:B------:R-:W-:Y:S02]  /*50a0*/  VIADD R110, R110, 0x1 ;  /* 0x000000016e6e7836 */ /* 0x000fe40000000000 */
[----:B-1----:R-:W-:Y:S01]  /*50b0*/  IMAD.U32 R5, RZ, RZ, UR4 ;  /* 0x00000004ff057e24 */ /* 0x002fe2000f8e00ff */
[----:B---3--:R1:W-:Y:S04]  /*50c0*/  SYNCS.ARRIVE.TRANS64.ART0 RZ, [R3+URZ+0xa0], R0 ;  /* 0x0000a00003ff79a7 */ /* 0x0083e800085000ff */
[----:B------:R1:W-:Y:S01]  /*50d0*/  @!P0 STS [R122+0x36400], R5 ;  /* 0x036400057a008388 */ /* 0x0003e20000000800 */
[----:B------:R-:W-:Y:S01]  /*50e0*/  BAR.SYNC.DEFER_BLOCKING 0x2, 0x80 ;  /* 0x0082000000007b1d */ /* 0x000fe20000010000 */
[----:B------:R-:W-:-:S13]  /*50f0*/  LOP3.LUT P0, RZ, R124, R105, RZ, 0xfc, !PT ;  /* 0x000000697cff7212 */ /* 0x000fda000780fcff */
[----:B------:R-:W-:Y:S05]  /*5100*/  @P0 BRA `(.L_x_77) ;  /* 0x0000000000280947 */ /* 0x000fea0003800000 */
[----:B------:R-:W-:Y:S01]  /*5110*/  IMAD.U32 R86, RZ, RZ, UR7 ;  /* 0x00000007ff567e24 */ /* 0x000fe2000f8e00ff */
[----:B------:R-:W-:Y:S01]  /*5120*/  MOV R87, 0x400 ;  /* 0x0000040000577802 */ /* 0x000fe20000000f00 */
[----:B------:R-:W3:Y:S03]  /*5130*/  LDCU.64 UR4, c[0x0][0x740] ;  /* 0x0000e800ff0477ac */ /* 0x000ee60008000a00 */
[----:B------:R-:W-:-:S05]  /*5140*/  LEA R87, R86, R87, 0x18 ;  /* 0x0000005756577211 */ /* 0x000fca00078ec0ff */
[----:B-1----:R-:W1:Y:S01]  /*5150*/  LDS.128 R4, [R87+0x36400] ;  /* 0x0364000057047984 */ /* 0x002e620000000c00 */
[----:B---3--:R-:W-:-:S04]  /*5160*/  LEA R2, P0, R103, UR4, 0x2 ;  /* 0x0000000467027c11 */ /* 0x008fc8000f8010ff */
[----:B------:R-:W-:Y:S02]  /*5170*/  LEA.HI.X R3, R103, UR5, R102, 0x2, P0 ;  /* 0x0000000567037c11 */ /* 0x000fe400080f1466 */
[----:B-1----:R-:W-:-:S04]  /*5180*/  FMNMX3 R4, R4, RZ, R5, !PT ;  /* 0x000000ff04047276 */ /* 0x002fc80007800005 */
[----:B------:R-:W-:-:S05]  /*5190*/  FMNMX3 R7, R4, R6, R7, !PT ;  /* 0x0000000604077276 */ /* 0x000fca0007800007 */
[----:B------:R3:W-:Y:S02]  /*51a0*/  REDG.E.MAX.S32.STRONG.GPU desc[UR30][R2.64], R7 ;  /* 0x000000070200798e */ /* 0x0007e4000d12e31e */
.L_x_77:
[----:B------:R-:W-:Y:S05]  /*51b0*/  BSYNC.RECONVERGENT B0 ;  /* 0x0000000000007941 */ /* 0x000fea0003800200 */
.L_x_76:
[----:B--2---:R-:W-:Y:S02]  /*51c0*/  ISETP.NE.AND P0, PT, R91, 0x1, PT ;  /* 0x000000015b00780c */ /* 0x004fe40003f05270 */
[----:B------:R-:W-:Y:S02]  /*51d0*/  ISETP.NE.AND P1, PT, R110, 0x2, PT ;  /* 0x000000026e00780c */ /* 0x000fe40003f25270 */
[----:B------:R-:W-:Y:S02]  /*51e0*/  ISETP.NE.AND P2, PT, R108, 0x2, PT ;  /* 0x000000026c00780c */ /* 0x000fe40003f45270 */
[----:B------:R-:W-:Y:S02]  /*51f0*/  SEL R4, RZ, 0x1, P1 ;  /* 0x00000001ff047807 */ /* 0x000fe40000800000 */
[----:B---3--:R-:W-:Y:S02]  /*5200*/  SEL R2, RZ, 0x1, P2 ;  /* 0x00000001ff027807 */ /* 0x008fe40001000000 */
[----:B------:R-:W-:-:S02]  /*5210*/  LOP3.LUT R109, R109, R4, RZ, 0x3c, !PT ;  /* 0x000000046d6d7212 */ /* 0x000fc400078e3cff */
[----:B------:R-:W-:Y:S02]  /*5220*/  LOP3.LUT R107, R107, R2, RZ, 0x3c, !PT ;  /* 0x000000026b6b7212 */ /* 0x000fe400078e3cff */
[----:B------:R-:W-:Y:S02]  /*5230*/  SEL R110, R110, RZ, P1 ;  /* 0x000000ff6e6e7207 */ /* 0x000fe40000800000 */
[----:B------:R-:W-:Y:S01]  /*5240*/  SEL R108, R108, RZ, P2 ;  /* 0x000000ff6c6c7207 */ /* 0x000fe20001000000 */
[----:B------:R-:W-:Y:S06]  /*5250*/  @!P0 BRA `(.L_x_78) ;  /* 0xffffffe400cc8947 */ /* 0x000fec000383ffff */
.L_x_66:
[----:B------:R-:W-:-:S13]  /*5260*/  ISETP.NE.AND P0, PT, R124, RZ, PT ;  /* 0x000000ff7c00720c */ /* 0x000fda0003f05270 */
[----:B------:R-:W-:Y:S05]  /*5270*/  @P0 BRA `(.L_x_79) ;  /* 0x0000000000200947 */ /* 0x000fea0003800000 */
[----:B------:R-:W2:Y:S01]  /*5280*/  S2UR UR4, SR_CgaCtaId ;  /* 0x00000000000479c3 */ /* 0x000ea20000008800 */
[----:B------:R-:W-:Y:S01]  /*5290*/  ELECT P1, URZ, PT ;  /* 0x0000000000ff782f */ /* 0x000fe20003820000 */
[----:B------:R-:W-:-:S06]  /*52a0*/  IMAD.MOV.U32 R2, RZ, RZ, 0x1 ;  /* 0x00000001ff027424 */ /* 0x000fcc00078e00ff */
[----:B------:R-:W-:Y:S06]  /*52b0*/  UVIRTCOUNT.DEALLOC.SMPOOL 0x80 ;  /* 0x000000800000784c */ /* 0x000fec0000000000 */
[----:B-1----:R-:W-:Y:S01]  /*52c0*/  @P1 MOV R3, 0x40 ;  /* 0x0000004000031802 */ /* 0x002fe20000000f00 */
[----:B--2---:R-:W-:-:S05]  /*52d0*/  @P1 IMAD.U32 R86, RZ, RZ, UR4 ;  /* 0x00000004ff561e24 */ /* 0x004fca000f8e00ff */
[----:B------:R-:W-:-:S05]  /*52e0*/  @P1 LEA R3, R86, R3, 0x18 ;  /* 0x0000000356031211 */ /* 0x000fca00078ec0ff */
[----:B------:R2:W-:Y:S02]  /*52f0*/  @P1 STS.U8 [R3], R2 ;  /* 0x0000000203001388 */ /* 0x0005e40000000000 */
.L_x_79:
[----:B------:R-:W-:Y:S06]  /*5300*/  BAR.SYNC.DEFER_BLOCKING 0x2, 0x80 ;  /* 0x0082000000007b1d */ /* 0x000fec0000010000 */
[----:B------:R-:W-:Y:S05]  /*5310*/  @P0 BRA `(.L_x_80) ;  /* 0x0000000000d80947 */ /* 0x000fea0003800000 */
[----:B-12---:R-:W-:Y:S01]  /*5320*/  VIADD R3, R87, 0xb0 ;  /* 0x000000b057037836 */ /* 0x006fe20000000000 */
[----:B------:R-:W-:Y:S01]  /*5330*/  LOP3.LUT R86, R86, 0x1, RZ, 0x3c, !PT ;  /* 0x0000000156567812 */ /* 0x000fe200078e3cff */
[----:B------:R-:W-:Y:S03]  /*5340*/  BSSY B0, `(.L_x_81) ;  /* 0x0000005000007945 */ /* 0x000fe60003800000 */
[----:B------:R-:W-:-:S04]  /*5350*/  PRMT R3, R86, 0x654, R3 ;  /* 0x0000065456037816 */ /* 0x000fc80000000003 */
[----:B------:R1:W-:Y:S01]  /*5360*/  SYNCS.ARRIVE.TRANS64.RED.ART0 RZ, [R3+URZ], R0 ;  /* 0x0000000003ff79a7 */ /* 0x0003e200085004ff */
[----:B------:R-:W2:Y:S02]  /*5370*/  SYNCS.PHASECHK.TRANS64.TRYWAIT P0, [R87+URZ+0xb0], RZ ;  /* 0x0000b0ff570075a7 */ /* 0x000ea400080011ff */
[----:B-12---:R-:W-:Y:S05]  /*5380*/  @!P0 BRA `(.L_x_82) ;  /* 0x0000000800948947 */ /* 0x006fea0003800000 */
.L_x_112:
[----:B------:R-:W-:Y:S05]  /*5390*/  BSYNC B0 ;  /* 0x0000000000007941 */ /* 0x000fea0003800000 */
.L_x_81:
[----:B------:R-:W2:Y:S01]  /*53a0*/  S2UR UR5, SR_CgaCtaId ;  /* 0x00000000000579c3 */ /* 0x000ea20000008800 */
[----:B------:R-:W-:Y:S01]  /*53b0*/  NOP ;  /* 0x0000000000007918 */ /* 0x000fe20000000000 */
[----:B------:R-:W-:Y:S01]  /*53c0*/  UMOV UR4, 0x50 ;  /* 0x0000005000047882 */ /* 0x000fe20000000000 */
[----:B------:R-:W-:Y:S01]  /*53d0*/  LOP3.LUT R4, R123, 0xffff, RZ, 0xc0, !PT ;  /* 0x0000ffff7b047812 */ /* 0x000fe200078ec0ff */
[----:B------:R-:W-:-:S03]  /*53e0*/  IMAD.MOV.U32 R3, RZ, RZ, 0xffff ;  /* 0x0000ffffff037424 */ /* 0x000fc600078e00ff */
[----:B------:R-:W-:-:S04]  /*53f0*/  SHF.R.U32.HI R4, RZ, 0x5, R4 ;  /* 0x00000005ff047819 */ /* 0x000fc80000011604 */
[----:B------:R-:W-:Y:S01]  /*5400*/  SHF.L.U32 R3, R3, R4, RZ ;  /* 0x0000000403037219 */ /* 0x000fe200000006ff */
[----:B------:R-:W-:-:S05]  /*5410*/  VIADD R5, R4, 0x10 ;  /* 0x0000001004057836 */ /* 0x000fca0000000000 */
[----:B------:R-:W-:Y:S01]  /*5420*/  SHF.L.U32 R0, R0, R5, RZ ;  /* 0x0000000500007219 */ /* 0x000fe200000006ff */
[----:B--2---:R-:W-:-:S03]  /*5430*/  ULEA UR5, UR5, UR4, 0x18 ;  /* 0x0000000405057291 */ /* 0x004fc6000f8ec0ff */
[----:B------:R-:W-:-:S04]  /*5440*/  LOP3.LUT R5, R0, R3, RZ, 0xfc, !PT ;  /* 0x0000000300057212 */ /* 0x000fc800078efcff */
[C---:B------:R-:W-:Y:S02]  /*5450*/  LOP3.LUT R3, R5.reuse, 0xffff, RZ, 0xc0, !PT ;  /* 0x0000ffff05037812 */ /* 0x040fe400078ec0ff */
[----:B------:R-:W2:Y:S02]  /*5460*/  LDS R2, [UR5] ;  /* 0x00000005ff027984 */ /* 0x000ea40008000800 */
[----:B--2---:R-:W-:-:S04]  /*5470*/  LOP3.LUT R0, R5, 0xffff, R2, 0x80, !PT ;  /* 0x0000ffff05007812 */ /* 0x004fc800078e8002 */
[----:B------:R-:W-:-:S13]  /*5480*/  ISETP.NE.AND P0, PT, R0, R3, PT ;  /* 0x000000030000720c */ /* 0x000fda0003f05270 */
[----:B------:R-:W-:Y:S05]  /*5490*/  @P0 BRA `(.L_x_83) ;  /* 0x00000000006c0947 */ /* 0x000fea0003800000 */
[----:B------:R-:W-:Y:S02]  /*54a0*/  SHF.R.U32.HI R0, RZ, 0x10, R2 ;  /* 0x00000010ff007819 */ /* 0x000fe40000011602 */
[----:B------:R-:W-:-:S04]  /*54b0*/  SHF.R.U32.HI R3, RZ, 0x10, R5 ;  /* 0x00000010ff037819 */ /* 0x000fc80000011605 */
[----:B------:R-:W-:-:S04]  /*54c0*/  LOP3.LUT R0, R0, R3, RZ, 0xc0, !PT ;  /* 0x0000000300007212 */ /* 0x000fc800078ec0ff */
[----:B------:R-:W-:-:S13]  /*54d0*/  ISETP.NE.AND P0, PT, R0, R3, PT ;  /* 0x000000030000720c */ /* 0x000fda0003f05270 */
[----:B------:R-:W-:Y:S05]  /*54e0*/  @P0 BRA `(.L_x_84) ;  /* 0x00000000004c0947 */ /* 0x000fea0003800000 */
[----:B------:R-:W-:Y:S02]  /*54f0*/  R2UR UR4, R5 ;  /* 0x00000000050472ca */ /* 0x000fe400000e0000 */
[----:B------:R-:W-:Y:S02]  /*5500*/  ELECT P0, URZ, PT ;  /* 0x0000000000ff782f */ /* 0x000fe40003800000 */
[----:B------:R-:W-:-:S09]  /*5510*/  PLOP3.LUT P1, PT, PT, PT, PT, 0x8, 0x80 ;  /* 0x000000000080781c */ /* 0x000fd20003f2e170 */
[----:B------:R-:W-:Y:S02]  /*5520*/  ULOP3.LUT UR4, URZ, UR4, URZ, 0x33, !UPT ;  /* 0x00000004ff047292 */ /* 0x000fe4000f8e33ff */
[----:B------:R-:W-:-:S10]  /*5530*/  VOTEU.ANY UP0, P0 ;  /* 0x0000000000ff7886 */ /* 0x000fd40000000100 */
.L_x_85:
[----:B------:R-:W-:Y:S01]  /*5540*/  @P0 ELECT P1, URZ, PT ;  /* 0x0000000000ff082f */ /* 0x000fe20003820000 */
[----:B------:R2:W-:-:S12]  /*5550*/  @UP0 UTCATOMSWS.AND URZ, UR4 ;  /* 0x0000000400ff09e3 */ /* 0x0005d80008000000 */
[----:B------:R-:W-:Y:S02]  /*5560*/  @P1 PLOP3.LUT P0, PT, P1, PT, PT, 0x8, 0x80 ;  /* 0x000000000080181c */ /* 0x000fe40000f0e170 */
[----:B------:R-:W-:-:S11]  /*5570*/  PLOP3.LUT P1, PT, PT, PT, PT, 0x8, 0x80 ;  /* 0x000000000080781c */ /* 0x000fd60003f2e170 */
[----:B--2---:R-:W-:Y:S05]  /*5580*/  @P0 BRA.U.ANY `(.L_x_85) ;  /* 0xfffffffd00ec0947 */ /* 0x004fea000393ffff */
[----:B------:R-:W2:Y:S01]  /*5590*/  S2R R2, SR_LANEID ;  /* 0x0000000000027919 */ /* 0x000ea20000000000 */
[----:B------:R-:W-:Y:S01]  /*55a0*/  IMAD.U32 R0, RZ, RZ, UR4 ;  /* 0x00000004ff007e24 */ /* 0x000fe2000f8e00ff */
[----:B------:R-:W-:Y:S02]  /*55b0*/  VOTEU.ANY UR6, UPT, PT ;  /* 0x0000000000067886 */ /* 0x000fe400038e0100 */
[----:B------:R-:W-:Y:S01]  /*55c0*/  UFLO.U32 UR6, UR6 ;  /* 0x00000006000672bd */ /* 0x000fe200080e0000 */
[----:B------:R-:W3:Y:S05]  /*55d0*/  REDUX UR4, R0 ;  /* 0x00000000000473c4 */ /* 0x000eea0000000000 */
[----:B--2---:R-:W-:-:S02]  /*55e0*/  ISETP.EQ.U32.AND P0, PT, R2, UR6, PT ;  /* 0x0000000602007c0c */ /* 0x004fc4000bf02070 */
[----:B---3--:R-:W-:-:S11]  /*55f0*/  MOV R2, UR4 ;  /* 0x0000000400027c02 */ /* 0x008fd60008000f00 */
[----:B------:R2:W-:Y:S01]  /*5600*/  @P0 ATOMS.AND RZ, [UR5], R2 ;  /* 0x00000002ffff098c */ /* 0x0005e2000a800005 */
[----:B------:R-:W-:Y:S05]  /*5610*/  BRA `(.L_x_86) ;  /* 0x0000000000147947 */ /* 0x000fea0003800000 */
.L_x_84:
[----:B------:R-:W-:Y:S02]  /*5620*/  MOV R2, 0x5640 ;  /* 0x0000564000027802 */ /* 0x000fe40000000f00 */
[----:B-1----:R-:W-:Y:S05]  /*5630*/  CALL.REL.NOINC `($__internal_0_$__cuda_sm10x_tcgen05_guardrail_trap_col_being_dealloced_not_returned_by_alloc) ;  /* 0x0000000400fc7944 */ /* 0x002fea0003c00000 */
[----:B------:R-:W-:Y:S05]  /*5640*/  BRA `(.L_x_86) ;  /* 0x0000000000087947 */ /* 0x000fea0003800000 */
.L_x_83:
[----:B------:R-:W-:Y:S02]  /*5650*/  MOV R2, 0x5670 ;  /* 0x0000567000027802 */ /* 0x000fe40000000f00 */
[----:B-1----:R-:W-:Y:S05]  /*5660*/  CALL.REL.NOINC `($__internal_2_$__cuda_sm10x_tcgen05_guardrail_trap_unallocated_columns_being_dealloced) ;  /* 0x0000000800087944 */ /* 0x002fea0003c00000 */
.L_x_86:
[----:B------:R-:W-:Y:S01]  /*5670*/  NOP ;  /* 0x0000000000007918 */ /* 0x000fe20000000000 */
.L_x_80:
[----:B------:R-:W-:Y:S01]  /*5680*/  ISETP.NE.AND P0, PT, R124, RZ, PT ;  /* 0x000000ff7c00720c */ /* 0x000fe20003f05270 */
[----:B------:R-:W-:-:S04]  /*5690*/  DEPBAR.LE SB0, 0x0 ;  /* 0x000080000000791a */ /* 0x000fc80000000000 */
[----:B------:R-:W-:-:S08]  /*56a0*/  DEPBAR.LE SB0, 0x0 ;  /* 0x000080000000791a */ /* 0x000fd00000000000 */
[----:B------:R-:W-:Y:S05]  /*56b0*/  @P0 BRA `(.L_x_52) ;  /* 0x0000000000200947 */ /* 0x000fea0003800000 */
[----:B------:R-:W-:Y:S01]  /*56c0*/  ELECT P0, URZ, PT ;  /* 0x0000000000ff782f */ /* 0x000fe20003800000 */
[----:B-1----:R-:W-:-:S12]  /*56d0*/  IMAD.MOV.U32 R0, RZ, RZ, 0x20 ;  /* 0x00000020ff007424 */ /* 0x002fd800078e00ff */
[----:B--2---:R-:W-:-:S04]  /*56e0*/  @P0 IADD3 R2, PT, PT, -R0, 0x100000, RZ ;  /* 0x0010000000020810 */ /* 0x004fc80007ffe1ff */
[C---:B------:R-:W-:Y:S02]  /*56f0*/  @P0 SHF.L.U32 R3, R2.reuse, 0xb, RZ ;  /* 0x0000000b02030819 */ /* 0x040fe400000006ff */
[----:B------:R-:W-:-:S05]  /*5700*/  @P0 SHF.L.U32 R2, R2, 0x1, RZ ;  /* 0x0000000102020819 */ /* 0x000fca00000006ff */
[----:B------:R1:W-:Y:S04]  /*5710*/  @P0 STS.64 [R87+URZ+0xb0], R2 ;  /* 0x0000b00257000988 */ /* 0x0003e80008000aff */
[----:B------:R-:W2:Y:S02]  /*5720*/  FENCE.VIEW.ASYNC.S ;  /* 0x00000000000073c6 */ /* 0x000ea40000000000 */
[----:B--2---:R-:W2:Y:S02]  /*5730*/  SYNCS.CCTL.IVALL ;  /* 0x00000000000079b1 */ /* 0x004ea40000000000 */
.L_x_52:
[----:B--2---:R-:W-:Y:S01]  /*5740*/  NOP ;  /* 0x0000000000007918 */ /* 0x004fe20000000000 */
[----:B-1----:R-:W-:Y:S05]  /*5750*/  EXIT ;  /* 0x000000000000794d */ /* 0x002fea0003800000 */
.L_x_22:
[----:B------:R-:W-:-:S07]  /*5760*/  MOV R20, R21 ;  /* 0x0000001500147202 */ /* 0x000fce0000000f00 */
.L_x_87:
[----:B----4-:R4:W3:Y:S02]  /*5770*/  SYNCS.PHASECHK.TRANS64.TRYWAIT P0, [R14+URZ+0xa0], R21 ;  /* 0x0000a0150e0075a7 */ /* 0x0108e400080011ff */
[----:B---3--:R-:W-:Y:S05]  /*5780*/  @!P0 NANOSLEEP.SYNCS 0x989680 ;  /* 0x009896800000895d */ /* 0x008fea0003900000 */
[----:B------:R-:W3:Y:S02]  /*5790*/  @!P0 SYNCS.PHASECHK.TRANS64 P0, [R14+URZ+0xa0], R21 ;  /* 0x0000a0150e0085a7 */ /* 0x000ee400080010ff */
[----:B---3--:R-:W-:Y:S05]  /*57a0*/  @!P0 BRA `(.L_x_87) ;  /* 0xfffffffc00f08947 */ /* 0x008fea000383ffff */
[----:B------:R-:W-:Y:S05]  /*57b0*/  BRA `(.L_x_88) ;  /* 0xffffffb800087947 */ /* 0x000fea000383ffff */
.L_x_24:
[----:B------:R-:W-:-:S07]  /*57c0*/  MOV R7, R6 ;  /* 0x0000000600077202 */ /* 0x000fce0000000f00 */
.L_x_89:
[----:B--2---:R2:W3:Y:S02]  /*57d0*/  SYNCS.PHASECHK.TRANS64.TRYWAIT P0, [R2+URZ+0xa0], R7 ;  /* 0x0000a007020075a7 */ /* 0x0044e400080011ff */
[----:B---3--:R-:W-:Y:S05]  /*57e0*/  @!P0 NANOSLEEP.SYNCS 0x989680 ;  /* 0x009896800000895d */ /* 0x008fea0003900000 */
[----:B------:R-:W3:Y:S02]  /*57f0*/  @!P0 SYNCS.PHASECHK.TRANS64 P0, [R2+URZ+0xa0], R7 ;  /* 0x0000a007020085a7 */ /* 0x000ee400080010ff */
[----:B---3--:R-:W-:Y:S05]  /*5800*/  @!P0 BRA `(.L_x_89) ;  /* 0xfffffffc00f08947 */ /* 0x008fea000383ffff */
[----:B------:R-:W-:Y:S05]  /*5810*/  BRA `(.L_x_90) ;  /* 0xffffffb800b47947 */ /* 0x000fea000383ffff */
.L_x_25:
[----:B------:R-:W-:-:S07]  /*5820*/  MOV R9, R8 ;  /* 0x0000000800097202 */ /* 0x000fce0000000f00 */
.L_x_91:
[----:B--2---:R2:W3:Y:S02]  /*5830*/  SYNCS.PHASECHK.TRANS64.TRYWAIT P0, [R3+URZ+0xa0], R9 ;  /* 0x0000a009030075a7 */ /* 0x0044e400080011ff */
[----:B---3--:R-:W-:Y:S05]  /*5840*/  @!P0 NANOSLEEP.SYNCS 0x989680 ;  /* 0x009896800000895d */ /* 0x008fea0003900000 */
[----:B------:R-:W3:Y:S02]  /*5850*/  @!P0 SYNCS.PHASECHK.TRANS64 P0, [R3+URZ+0xa0], R9 ;  /* 0x0000a009030085a7 */ /* 0x000ee400080010ff */
[----:B---3--:R-:W-:Y:S05]  /*5860*/  @!P0 BRA `(.L_x_91) ;  /* 0xfffffffc00f08947 */ /* 0x008fea000383ffff */
[----:B------:R-:W-:Y:S05]  /*5870*/  BRA `(.L_x_17) ;  /* 0xffffffb800e87947 */ /* 0x000fea000383ffff */
.L_x_27:
[----:B------:R-:W-:-:S07]  /*5880*/  MOV R0, UR34 ;  /* 0x0000002200007c02 */ /* 0x000fce0008000f00 */
.L_x_92:
[----:B---3--:R3:W4:Y:S02]  /*5890*/  SYNCS.PHASECHK.TRANS64.TRYWAIT P0, [R0+URZ+0x90], RZ ;  /* 0x000090ff000075a7 */ /* 0x00872400080011ff */
[----:B----4-:R-:W-:Y:S05]  /*58a0*/  @!P0 NANOSLEEP.SYNCS 0x989680 ;  /* 0x009896800000895d */ /* 0x010fea0003900000 */
[----:B------:R-:W4:Y:S02]  /*58b0*/  @!P0 SYNCS.PHASECHK.TRANS64 P0, [R0+URZ+0x90], RZ ;  /* 0x000090ff000085a7 */ /* 0x000f2400080010ff */
[----:B----4-:R-:W-:Y:S05]  /*58c0*/  @!P0 BRA `(.L_x_92) ;  /* 0xfffffffc00f08947 */ /* 0x010fea000383ffff */
[----:B------:R-:W-:Y:S05]  /*58d0*/  BRA `(.L_x_93) ;  /* 0xffffffb800f47947 */ /* 0x000fea000383ffff */
.L_x_30:
[----:B------:R-:W-:Y:S02]  /*58e0*/  MOV R4, UR4 ;  /* 0x0000000400047c02 */ /* 0x000fe40008000f00 */
[----:B------:R-:W-:Y:S02]  /*58f0*/  MOV R5, UR4 ;  /* 0x0000000400057c02 */ /* 0x000fe40008000f00 */
[----:B------:R-:W-:-:S07]  /*5900*/  MOV R0, UR5 ;  /* 0x0000000500007c02 */ /* 0x000fce0008000f00 */
.L_x_94:
[----:B-1----:R1:W3:Y:S02]  /*5910*/  SYNCS.PHASECHK.TRANS64.TRYWAIT P0, [R0+URZ+0x38], R5 ;  /* 0x00003805000075a7 */ /* 0x0022e400080011ff */
[----:B---3--:R-:W-:Y:S05]  /*5920*/  @!P0 NANOSLEEP.SYNCS 0x989680 ;  /* 0x009896800000895d */ /* 0x008fea0003900000 */
[----:B------:R-:W3:Y:S02]  /*5930*/  @!P0 SYNCS.PHASECHK.TRANS64 P0, [R0+URZ+0x38], R5 ;  /* 0x00003805000085a7 */ /* 0x000ee400080010ff */
[----:B---3--:R-:W-:Y:S05]  /*5940*/  @!P0 BRA `(.L_x_94) ;  /* 0xfffffffc00f08947 */ /* 0x008fea000383ffff */
[----:B------:R-:W-:Y:S05]  /*5950*/  BRA `(.L_x_29) ;  /* 0xffffffbc00ac7947 */ /* 0x000fea000383ffff */
.L_x_33:
[----:B------:R-:W-:-:S07]  /*5960*/  MOV R5, R4 ;  /* 0x0000000400057202 */ /* 0x000fce0000000f00 */
.L_x_95:
[----:B--2---:R2:W3:Y:S02]  /*5970*/  SYNCS.PHASECHK.TRANS64.TRYWAIT P0, [R3+URZ+0x90], R5 ;  /* 0x00009005030075a7 */ /* 0x0044e400080011ff */
[----:B---3--:R-:W-:Y:S05]  /*5980*/  @!P0 NANOSLEEP.SYNCS 0x989680 ;  /* 0x009896800000895d */ /* 0x008fea0003900000 */
[----:B------:R-:W3:Y:S02]  /*5990*/  @!P0 SYNCS.PHASECHK.TRANS64 P0, [R3+URZ+0x90], R5 ;  /* 0x00009005030085a7 */ /* 0x000ee400080010ff */
[----:B---3--:R-:W-:Y:S05]  /*59a0*/  @!P0 BRA `(.L_x_95) ;  /* 0xfffffffc00f08947 */ /* 0x008fea000383ffff */
[----:B------:R-:W-:Y:S05]  /*59b0*/  BRA `(.L_x_96) ;  /* 0xffffffc000487947 */ /* 0x000fea000383ffff */
.L_x_35:
[----:B------:R-:W-:Y:S02]  /*59c0*/  MOV R2, UR4 ;  /* 0x0000000400027c02 */ /* 0x000fe40008000f00 */
[----:B--2---:R-:W-:Y:S02]  /*59d0*/  MOV R3, UR4 ;  /* 0x0000000400037c02 */ /* 0x004fe40008000f00 */
[----:B------:R-:W-:-:S07]  /*59e0*/  MOV R0, UR5 ;  /* 0x0000000500007c02 */ /* 0x000fce0008000f00 */
.L_x_97:
[----:B-1----:R1:W2:Y:S02]  /*59f0*/  SYNCS.PHASECHK.TRANS64.TRYWAIT P0, [R0+URZ+0x38], R3 ;  /* 0x00003803000075a7 */ /* 0x0022a400080011ff */
[----:B--2---:R-:W-:Y:S05]  /*5a00*/  @!P0 NANOSLEEP.SYNCS 0x989680 ;  /* 0x009896800000895d */ /* 0x004fea0003900000 */
[----:B------:R-:W2:Y:S02]  /*5a10*/  @!P0 SYNCS.PHASECHK.TRANS64 P0, [R0+URZ+0x38], R3 ;  /* 0x00003803000085a7 */ /* 0x000ea400080010ff */
[----:B--2---:R-:W-:Y:S05]  /*5a20*/  @!P0 BRA `(.L_x_97) ;  /* 0xfffffffc00f08947 */ /* 0x004fea000383ffff */
[----:B------:R-:W-:Y:S05]  /*5a30*/  BRA `(.L_x_98) ;  /* 0xffffffc000e07947 */ /* 0x000fea000383ffff */
.L_x_37:
[----:B------:R-:W-:-:S07]  /*5a40*/  MOV R2, UR12 ;  /* 0x0000000c00027c02 */ /* 0x000fce0008000f00 */
.L_x_99:
[----:B-1----:R1:W3:Y:S02]  /*5a50*/  SYNCS.PHASECHK.TRANS64.TRYWAIT P0, [R2+URZ+0x90], RZ ;  /* 0x000090ff020075a7 */ /* 0x0022e400080011ff */
[----:B---3--:R-:W-:Y:S05]  /*5a60*/  @!P0 NANOSLEEP.SYNCS 0x989680 ;  /* 0x009896800000895d */ /* 0x008fea0003900000 */
[----:B------:R-:W3:Y:S02]  /*5a70*/  @!P0 SYNCS.PHASECHK.TRANS64 P0, [R2+URZ+0x90], RZ ;  /* 0x000090ff020085a7 */ /* 0x000ee400080010ff */
[----:B---3--:R-:W-:Y:S05]  /*5a80*/  @!P0 BRA `(.L_x_99) ;  /* 0xfffffffc00f08947 */ /* 0x008fea000383ffff */
[----:B------:R-:W-:Y:S05]  /*5a90*/  BRA `(.L_x_100) ;  /* 0xffffffc400007947 */ /* 0x000fea000383ffff */
.L_x_40:
[----:B------:R-:W-:Y:S02]  /*5aa0*/  MOV R2, UR13 ;  /* 0x0000000d00027c02 */ /* 0x000fe40008000f00 */
[----:B------:R-:W-:Y:S02]  /*5ab0*/  MOV R3, UR13 ;  /* 0x0000000d00037c02 */ /* 0x000fe40008000f00 */
[----:B------:R-:W-:-:S07]  /*5ac0*/  MOV R0, UR17 ;  /* 0x0000001100007c02 */ /* 0x000fce0008000f00 */
.L_x_101:
[----:B-1----:R1:W2:Y:S02]  /*5ad0*/  SYNCS.PHASECHK.TRANS64.TRYWAIT P0, [R0+URZ+0x80], R3 ;  /* 0x00008003000075a7 */ /* 0x0022a400080011ff */
[----:B--2---:R-:W-:Y:S05]  /*5ae0*/  @!P0 NANOSLEEP.SYNCS 0x989680 ;  /* 0x009896800000895d */ /* 0x004fea0003900000 */
[----:B------:R-:W2:Y:S02]  /*5af0*/  @!P0 SYNCS.PHASECHK.TRANS64 P0, [R0+URZ+0x80], R3 ;  /* 0x00008003000085a7 */ /* 0x000ea400080010ff */
[----:B--2---:R-:W-:Y:S05]  /*5b00*/  @!P0 BRA `(.L_x_101) ;  /* 0xfffffffc00f08947 */ /* 0x004fea000383ffff */
[----:B------:R-:W-:Y:S05]  /*5b10*/  BRA `(.L_x_39) ;  /* 0xffffffc800587947 */ /* 0x000fea000383ffff */
.L_x_43:
[----:B------:R-:W-:Y:S02]  /*5b20*/  MOV R2, UR25 ;  /* 0x0000001900027c02 */ /* 0x000fe40008000f00 */
[----:B------:R-:W-:Y:S02]  /*5b30*/  MOV R3, UR25 ;  /* 0x0000001900037c02 */ /* 0x000fe40008000f00 */
[----:B------:R-:W-:Y:S07]  /*5b40*/  MOV R0, UR13 ;  /* 0x0000000d00007c02 */ /* 0x000fee0008000f00 */
.L_x_102:
[----:B-1----:R1:W2:Y:S02]  /*5b50*/  SYNCS.PHASECHK.TRANS64.TRYWAIT P0, [R0+URZ], R3 ;  /* 0x00000003000075a7 */ /* 0x0022a400080011ff */
[----:B--2---:R-:W-:Y:S05]  /*5b60*/  @!P0 NANOSLEEP.SYNCS 0x989680 ;  /* 0x009896800000895d */ /* 0x004fea0003900000 */
[----:B------:R-:W2:Y:S02]  /*5b70*/  @!P0 SYNCS.PHASECHK.TRANS64 P0, [R0+URZ], R3 ;  /* 0x00000003000085a7 */ /* 0x000ea400080010ff */
[----:B--2---:R-:W-:Y:S05]  /*5b80*/  @!P0 BRA `(.L_x_102) ;  /* 0xfffffffc00f08947 */ /* 0x004fea000383ffff */
[----:B------:R-:W-:Y:S05]  /*5b90*/  BRA `(.L_x_42) ;  /* 0xffffffc800dc7947 */ /* 0x000fea000383ffff */
.L_x_46:
[-C--:B------:R-:W-:Y:S02]  /*5ba0*/  MOV R6, R3.reuse ;  /* 0x0000000300067202 */ /* 0x080fe40000000f00 */
[----:B------:R-:W-:-:S07]  /*5bb0*/  MOV R7, R3 ;  /* 0x0000000300077202 */ /* 0x000fce0000000f00 */
.L_x_103:
[----:B--2---:R2:W3:Y:S02]  /*5bc0*/  SYNCS.PHASECHK.TRANS64.TRYWAIT P0, [R2+URZ+0x90], R7 ;  /* 0x00009007020075a7 */ /* 0x0044e400080011ff */
[----:B---3--:R-:W-:Y:S05]  /*5bd0*/  @!P0 NANOSLEEP.SYNCS 0x989680 ;  /* 0x009896800000895d */ /* 0x008fea0003900000 */
[----:B------:R-:W3:Y:S02]  /*5be0*/  @!P0 SYNCS.PHASECHK.TRANS64 P0, [R2+URZ+0x90], R7 ;  /* 0x00009007020085a7 */ /* 0x000ee400080010ff */
[----:B---3--:R-:W-:Y:S05]  /*5bf0*/  @!P0 BRA `(.L_x_103) ;  /* 0xfffffffc00f08947 */ /* 0x008fea000383ffff */
[----:B------:R-:W-:Y:S05]  /*5c00*/  BRA `(.L_x_104) ;  /* 0xffffffcc00887947 */ /* 0x000fea000383ffff */
.L_x_61:
[----:B------:R-:W-:-:S07]  /*5c10*/  MOV R15, R14 ;  /* 0x0000000e000f7202 */ /* 0x000fce0000000f00 */
.L_x_105:
[----:B-1----:R1:W2:Y:S02]  /*5c20*/  SYNCS.PHASECHK.TRANS64.TRYWAIT P0, [R3+URZ], R15 ;  /* 0x0000000f030075a7 */ /* 0x0022a400080011ff */
[----:B--2---:R-:W-:Y:S05]  /*5c30*/  @!P0 NANOSLEEP.SYNCS 0x989680 ;  /* 0x009896800000895d */ /* 0x004fea0003900000 */
[----:B------:R-:W2:Y:S02]  /*5c40*/  @!P0 SYNCS.PHASECHK.TRANS64 P0, [R3+URZ], R15 ;  /* 0x0000000f030085a7 */ /* 0x000ea400080010ff */
[----:B--2---:R-:W-:Y:S05]  /*5c50*/  @!P0 BRA `(.L_x_105) ;  /* 0xfffffffc00f08947 */ /* 0x004fea000383ffff */
[----:B------:R-:W-:Y:S05]  /*5c60*/  BRA `(.L_x_60) ;  /* 0xffffffd4005c7947 */ /* 0x000fea000383ffff */
.L_x_64:
[----:B------:R-:W-:-:S07]  /*5c70*/  MOV R9, R8 ;  /* 0x0000000800097202 */ /* 0x000fce0000000f00 */
.L_x_106:
[----:B-1----:R1:W2:Y:S02]  /*5c80*/  SYNCS.PHASECHK.TRANS64.TRYWAIT P0, [R3+URZ], R9 ;  /* 0x00000009030075a7 */ /* 0x0022a400080011ff */
[----:B--2---:R-:W-:Y:S05]  /*5c90*/  @!P0 NANOSLEEP.SYNCS 0x989680 ;  /* 0x009896800000895d */ /* 0x004fea0003900000 */
[----:B------:R-:W2:Y:S02]  /*5ca0*/  @!P0 SYNCS.PHASECHK.TRANS64 P0, [R3+URZ], R9 ;  /* 0x00000009030085a7 */ /* 0x000ea400080010ff */
[----:B--2---:R-:W-:Y:S05]  /*5cb0*/  @!P0 BRA `(.L_x_106) ;  /* 0xfffffffc00f08947 */ /* 0x004fea000383ffff */
[----:B------:R-:W-:Y:S05]  /*5cc0*/  BRA `(.L_x_63) ;  /* 0xffffffd400c47947 */ /* 0x000fea000383ffff */
.L_x_65:
[----:B-1----:R1:W3:Y:S02]  /*5cd0*/  SYNCS.PHASECHK.TRANS64.TRYWAIT P0, [R87+URZ+0x90], RZ ;  /* 0x000090ff570075a7 */ /* 0x0022e400080011ff */
[----:B---3--:R-:W-:Y:S05]  /*5ce0*/  @!P0 NANOSLEEP.SYNCS 0x989680 ;  /* 0x009896800000895d */ /* 0x008fea0003900000 */
[----:B------:R-:W3:Y:S02]  /*5cf0*/  @!P0 SYNCS.PHASECHK.TRANS64 P0, [R87+URZ+0x90], RZ ;  /* 0x000090ff570085a7 */ /* 0x000ee400080010ff */
[----:B---3--:R-:W-:Y:S05]  /*5d00*/  @!P0 BRA `(.L_x_65) ;  /* 0xfffffffc00f08947 */ /* 0x008fea000383ffff */
[----:B------:R-:W-:Y:S05]  /*5d10*/  BRA `(.L_x_107) ;  /* 0xffffffd800287947 */ /* 0x000fea000383ffff */
.L_x_67:
[----:B------:R-:W-:-:S07]  /*5d20*/  MOV R3, R2 ;  /* 0x0000000200037202 */ /* 0x000fce0000000f00 */
.L_x_108:
[----:B--2---:R2:W3:Y:S02]  /*5d30*/  SYNCS.PHASECHK.TRANS64.TRYWAIT P1, [R127+URZ+0x70], R3 ;  /* 0x000070037f0075a7 */ /* 0x0044e400080211ff */
[----:B---3--:R-:W-:Y:S05]  /*5d40*/  @!P1 NANOSLEEP.SYNCS 0x989680 ;  /* 0x009896800000995d */ /* 0x008fea0003900000 */
[----:B------:R-:W3:Y:S02]  /*5d50*/  @!P1 SYNCS.PHASECHK.TRANS64 P1, [R127+URZ+0x70], R3 ;  /* 0x000070037f0095a7 */ /* 0x000ee400080210ff */
[----:B---3--:R-:W-:Y:S05]  /*5d60*/  @!P1 BRA `(.L_x_108) ;  /* 0xfffffffc00f09947 */ /* 0x008fea000383ffff */
[----:B------:R-:W-:Y:S05]  /*5d70*/  BRA `(.L_x_109) ;  /* 0xffffffdc00547947 */ /* 0x000fea000383ffff */
.L_x_75:
[----:B------:R-:W-:-:S07]  /*5d80*/  MOV R5, R4 ;  /* 0x0000000400057202 */ /* 0x000fce0000000f00 */
.L_x_110:
[----:B-1----:R1:W2:Y:S02]  /*5d90*/  SYNCS.PHASECHK.TRANS64.TRYWAIT P0, [R3+URZ+0x90], R5 ;  /* 0x00009005030075a7 */ /* 0x0022a400080011ff */
[----:B--2---:R-:W-:Y:S05]  /*5da0*/  @!P0 NANOSLEEP.SYNCS 0x989680 ;  /* 0x009896800000895d */ /* 0x004fea0003900000 */
[----:B------:R-:W2:Y:S02]  /*5db0*/  @!P0 SYNCS.PHASECHK.TRANS64 P0, [R3+URZ+0x90], R5 ;  /* 0x00009005030085a7 */ /* 0x000ea400080010ff */
[----:B--2---:R-:W-:Y:S05]  /*5dc0*/  @!P0 BRA `(.L_x_110) ;  /* 0xfffffffc00f08947 */ /* 0x004fea000383ffff */
[----:B------:R-:W-:Y:S05]  /*5dd0*/  BRA `(.L_x_111) ;  /* 0xfffffff000907947 */ /* 0x000fea000383ffff */
.L_x_82:
[----:B-1----:R1:W2:Y:S02]  /*5de0*/  SYNCS.PHASECHK.TRANS64.TRYWAIT P0, [R87+URZ+0xb0], RZ ;  /* 0x0000b0ff570075a7 */ /* 0x0022a400080011ff */
[----:B--2---:R-:W-:Y:S05]  /*5df0*/  @!P0 NANOSLEEP.SYNCS 0x989680 ;  /* 0x009896800000895d */ /* 0x004fea0003900000 */
[----:B------:R-:W2:Y:S02]  /*5e00*/  @!P0 SYNCS.PHASECHK.TRANS64 P0, [R87+URZ+0xb0], RZ ;  /* 0x0000b0ff570085a7 */ /* 0x000ea400080010ff */
[----:B--2---:R-:W-:Y:S05]  /*5e10*/  @!P0 BRA `(.L_x_82) ;  /* 0xfffffffc00f08947 */ /* 0x004fea000383ffff */
[----:B------:R-:W-:Y:S05]  /*5e20*/  BRA `(.L_x_112) ;  /* 0xfffffff400587947 */ /* 0x000fea000383ffff */
        .weak           $__internal_0_$__cuda_sm10x_tcgen05_guardrail_trap_col_being_dealloced_not_returned_by_alloc
        .type           $__internal_0_$__cuda_sm10x_tcgen05_guardrail_trap_col_being_dealloced_not_returned_by_alloc,@function
        .size           $__internal_0_$__cuda_sm10x_tcgen05_guardrail_trap_col_being_dealloced_not_returned_by_alloc,($__internal_1_$__cuda_sm10x_tcgen05_guardrail_trap_phase_invalid_during_alloc - $__internal_0_$__cuda_sm10x_tcgen05_guardrail_trap_col_being_dealloced_not_returned_by_alloc)
$__internal_0_$__cuda_sm10x_tcgen05_guardrail_trap_col_being_dealloced_not_returned_by_alloc:
[----:B------:R-:W-:Y:S05]  /*5e30*/  BPT.TRAP 0x1 ;  /* 0x000000040000795c */ /* 0x000fea0000300000 */
[----:B------:R-:W-:-:S04]  /*5e40*/  HFMA2 R3, -RZ, RZ, 0, 0 ;  /* 0x00000000ff037431 */ /* 0x000fc800000001ff */
[----:B------:R-:W-:Y:S05]  /*5e50*/  RET.REL.NODEC R2 `(kernel_cutlass_kernel_cudnngrouped_gemmgrouped_gemm_swiglugrouped_gemm_swiglu_quantBlockScaledContiguousGroupedGemmKernel_object_at__TiledMMA_ThrLayoutVMNK21111000_PermutationMNK____MMAAt_0) ;  /* 0xffffffa002687950 */ /* 0x000fea0003c3ffff */
        .weak           $__internal_1_$__cuda_sm10x_tcgen05_guardrail_trap_phase_invalid_during_alloc
        .type           $__internal_1_$__cuda_sm10x_tcgen05_guardrail_trap_phase_invalid_during_alloc,@function
        .size           $__internal_1_$__cuda_sm10x_tcgen05_guardrail_trap_phase_invalid_during_alloc,($__internal_2_$__cuda_sm10x_tcgen05_guardrail_trap_unallocated_columns_being_dealloced - $__internal_1_$__cuda_sm10x_tcgen05_guardrail_trap_phase_invalid_during_alloc)
$__internal_1_$__cuda_sm10x_tcgen05_guardrail_trap_phase_invalid_during_alloc:
[----:B------:R-:W-:Y:S05]  /*5e60*/  BPT.TRAP 0x1 ;  /* 0x000000040000795c */ /* 0x000fea0000300000 */
[----:B------:R-:W-:-:S04]  /*5e70*/  MOV R3, 0x0 ;  /* 0x0000000000037802 */ /* 0x000fc80000000f00 */
[----:B------:R-:W-:Y:S05]  /*5e80*/  RET.REL.NODEC R2 `(kernel_cutlass_kernel_cudnngrouped_gemmgrouped_gemm_swiglugrouped_gemm_swiglu_quantBlockScaledContiguousGroupedGemmKernel_object_at__TiledMMA_ThrLayoutVMNK21111000_PermutationMNK____MMAAt_0) ;  /* 0xffffffa0025c7950 */ /* 0x000fea0003c3ffff */
        .weak           $__internal_2_$__cuda_sm10x_tcgen05_guardrail_trap_unallocated_columns_being_dealloced
        .type           $__internal_2_$__cuda_sm10x_tcgen05_guardrail_trap_unallocated_columns_being_dealloced,@function
        .size           $__internal_2_$__cuda_sm10x_tcgen05_guardrail_trap_unallocated_columns_being_dealloced,(.L_x_116 - $__internal_2_$__cuda_sm10x_tcgen05_guardrail_trap_unallocated_columns_being_dealloced)
$__internal_2_$__cuda_sm10x_tcgen05_guardrail_trap_unallocated_columns_being_dealloced:
[----:B------:R-:W-:Y:S05]  /*5e90*/  BPT.TRAP 0x1 ;  /* 0x000000040000795c */ /* 0x000fea0000300000 */
[----:B------:R-:W-:-:S04]  /*5ea0*/  HFMA2 R3, -RZ, RZ, 0, 0 ;  /* 0x00000000ff037431 */ /* 0x000fc800000001ff */
[----:B------:R-:W-:Y:S05]  /*5eb0*/  RET.REL.NODEC R2 `(kernel_cutlass_kernel_cudnngrouped_gemmgrouped_gemm_swiglugrouped_gemm_swiglu_quantBlockScaledContiguousGroupedGemmKernel_object_at__TiledMMA_ThrLayoutVMNK21111000_PermutationMNK____MMAAt_0) ;  /* 0xffffffa002507950 */ /* 0x000fea0003c3ffff */
.L_x_113:
[----:B------:R-:W-:-:S00]  /*5ec0*/  BRA `(.L_x_113) ;  /* 0xfffffffc00fc7947 */ /* 0x000fc0000383ffff */
[----:B------:R-:W-:-:S00]  /*5ed0*/  NOP ;  /* 0x0000000000007918 */ /* 0x000fc00000000000 */
        /* <DEDUP_REMOVED lines=10> */
.L_x_116:


//--------------------- .nv.shared.kernel_cutlass_kernel_cudnngrouped_gemmgrouped_gemm_swiglugrouped_gemm_swiglu_quantBlockScaledContiguousGroupedGemmKernel_object_at__TiledMMA_ThrLayoutVMNK21111000_PermutationMNK____MMAAt_0 --------------------------
	.section	.nv.shared.kernel_cutlass_kernel_cudnngrouped_gemmgrouped_gemm_swiglugrouped_gemm_swiglu_quantBlockScaledContiguousGroupedGemmKernel_object_at__TiledMMA_ThrLayoutVMNK21111000_PermutationMNK____MMAAt_0,"aw",@nobits
	.sectionflags	@""
	.align	1024
	.zero		1024


//--------------------- .nv.shared.reserved.0     --------------------------
	.section	.nv.shared.reserved.0,"aw",@nobits
	.align	8
	.weak		__nv_reservedSMEM_offset_0_alias
	.size		__nv_reservedSMEM_offset_0_alias, 0, 64
	.other		__nv_reservedSMEM_offset_0_alias,@"STO_CUDA_RESERVED_SHARED STV_DEFAULT"
__nv_reservedSMEM_offset_0_alias:
	.zero		0
.nv.shared.reserved.0:
	.zero		64
	.weak		__nv_reservedSMEM_allocation_phase
	.type		__nv_reservedSMEM_allocation_phase,@object
	.size		__nv_reservedSMEM_allocation_phase,(.L_0 - __nv_reservedSMEM_allocation_phase)
__nv_reservedSMEM_allocation_phase:
	.zero		1
.L_0:
	.zero		7
	.weak		__nv_reservedSMEM_devtool_atexit_pc
	.type		__nv_reservedSMEM_devtool_atexit_pc,@object
	.size		__nv_reservedSMEM_devtool_atexit_pc,(__nv_reservedSMEM_allocation_mask - __nv_reservedSMEM_devtool_atexit_pc)
__nv_reservedSMEM_devtool_atexit_pc:
	.zero		8
	.weak		__nv_reservedSMEM_allocation_mask
	.type		__nv_reservedSMEM_allocation_mask,@object
	.size		__nv_reservedSMEM_allocation_mask,(.L_2 - __nv_reservedSMEM_allocation_mask)
__nv_reservedSMEM_allocation_mask:
	.zero		4
.L_2:
	.zero		4
	.weak		__nv_reservedSMEM_tmem_allocation_pipeline_mbarrier
	.type		__nv_reservedSMEM_tmem_allocation_pipeline_mbarrier,@object
	.size		__nv_reservedSMEM_tmem_allocation_pipeline_mbarrier,(__nv_reservedSMEM_tmem_allocation_pipeline_mbarrier_parity - __nv_reservedSMEM_tmem_allocation_pipeline_mbarrier)
__nv_reservedSMEM_tmem_allocation_pipeline_mbarrier:
	.zero		8
	.weak		__nv_reservedSMEM_tmem_allocation_pipeline_mbarrier_parity
	.type		__nv_reservedSMEM_tmem_allocation_pipeline_mbarrier_parity,@object
	.size		__nv_reservedSMEM_tmem_allocation_pipeline_mbarrier_parity,(.L_4 - __nv_reservedSMEM_tmem_allocation_pipeline_mbarrier_parity)
__nv_reservedSMEM_tmem_allocation_pipeline_mbarrier_parity:
	.zero		4
.L_4:


//--------------------- .nv.constant0.kernel_cutlass_kernel_cudnngrouped_gemmgrouped_gemm_swiglugrouped_gemm_swiglu_quantBlockScaledContiguousGroupedGemmKernel_object_at__TiledMMA_ThrLayoutVMNK21111000_PermutationMNK____MMAAt_0 --------------------------
	.section	.nv.constant0.kernel_cutlass_kernel_cudnngrouped_gemmgrouped_gemm_swiglugrouped_gemm_swiglu_quantBlockScaledContiguousGroupedGemmKernel_object_at__TiledMMA_ThrLayoutVMNK21111000_PermutationMNK____MMAAt_0,"a",@progbits
	.sectionflags	@""
	.align	4
.nv.constant0.kernel_cutlass_kernel_cudnngrouped_gemmgrouped_gemm_swiglugrouped_gemm_swiglu_quantBlockScaledContiguousGroupedGemmKernel_object_at__TiledMMA_ThrLayoutVMNK21111000_PermutationMNK____MMAAt_0:
	.zero		1924


//--------------------- SYMBOLS --------------------------

	.type		.nv.reservedSmem.offset0,@object
	.size		.nv.reservedSmem.offset0,0x4
	.type		.nv.reservedSmem.cap,@object
	.size		.nv.reservedSmem.cap,0x4
